// auto-generated by cutlass_sweep.gemm — config: {"arch": "sm_90", "cluster_m": 2, "cluster_n": 1, "dtype": "e4m3", "dtype_b": "e4m3", "layout": "nt", "stages": 0, "tile_k": 64, "tile_m": 256, "tile_n": 48}
#include "cutlass/cutlass.h"
#include "cutlass/gemm/collective/collective_builder.hpp"
#include "cutlass/gemm/device/gemm_universal_adapter.h"
#include "cutlass/gemm/kernel/gemm_universal.hpp"
#include "cutlass/epilogue/collective/collective_builder.hpp"

using ElemA = cutlass::float_e4m3_t;
using ElemB = cutlass::float_e4m3_t;
using ElemCD = cutlass::float_e4m3_t;
using Acc  = float;
using TileShape    = cute::Shape<cute::_256, cute::_48, cute::_64>;
using ClusterShape = cute::Shape<cute::_2, cute::_1, cute::_1>;

using CollectiveEpilogue = typename cutlass::epilogue::collective::CollectiveBuilder<
    cutlass::arch::Sm90, cutlass::arch::OpClassTensorOp,
    TileShape, ClusterShape,
    cutlass::epilogue::collective::EpilogueTileAuto,
    Acc, Acc,
    ElemCD, cutlass::layout::RowMajor, 128 / cutlass::sizeof_bits<ElemCD>::value,
    ElemCD, cutlass::layout::RowMajor, 128 / cutlass::sizeof_bits<ElemCD>::value,
    cutlass::epilogue::collective::EpilogueScheduleAuto
  >::CollectiveOp;

using CollectiveMainloop = typename cutlass::gemm::collective::CollectiveBuilder<
    cutlass::arch::Sm90, cutlass::arch::OpClassTensorOp,
    ElemA, cutlass::layout::RowMajor, 128 / cutlass::sizeof_bits<ElemA>::value,
    ElemB, cutlass::layout::ColumnMajor, 128 / cutlass::sizeof_bits<ElemB>::value,
    Acc,
    TileShape, ClusterShape,
    cutlass::gemm::collective::StageCountAutoCarveout<static_cast<int>(sizeof(typename CollectiveEpilogue::SharedStorage))>,
    cutlass::gemm::collective::KernelScheduleAuto
  >::CollectiveOp;

using GemmKernel = cutlass::gemm::kernel::GemmUniversal<
    cute::Shape<int,int,int,int>,
    CollectiveMainloop,
    CollectiveEpilogue
>;
using Gemm = cutlass::gemm::device::GemmUniversalAdapter<GemmKernel>;

// Force the device kernel symbol into the cubin without needing a host main.
auto* _anchor = &cutlass::device_kernel<GemmKernel>;


// ===== COMPILED SASS (sm_90a) =====

	.target	sm_90a

	.elftype	@"ET_EXEC"


//--------------------- .note.nv.tkinfo           --------------------------
	.section	.note.nv.tkinfo,"",@"SHT_NOTE"
	.sectionflags	@"SHF_NOTE_NV_TKINFO"
	.tkinfo
        /*0018*/ 	.word	0x00000002
        /*0030*/ 	.string	""
        /*0030*/ 	.string	"ptxas"
        /*0030*/ 	.string	"Cuda compilation tools, release 13.0, V13.0.88"
        /*0030*/ 	.string	"Build cuda_13.0.r13.0/compiler.36424714_0"
        /*0030*/ 	.string	"-arch sm_90a -m 64 "



//--------------------- .note.nv.cuinfo           --------------------------
	.section	.note.nv.cuinfo,"",@"SHT_NOTE"
	.sectionflags	@"SHF_NOTE_NV_CUINFO"
        /*0018*/ 	.short	0x0002
        /*001a*/ 	.short	0x005a
        /*001c*/ 	.short	0x0082
	.zero		2


//--------------------- .nv.info                  --------------------------
	.section	.nv.info,"",@"SHT_CUDA_INFO"
	.align	4


	//----- nvinfo : EIATTR_REGCOUNT
	.align		4
        /*0000*/ 	.byte	0x04, 0x2f
        /*0002*/ 	.short	(.L_12 - .L_11)
	.align		4
.L_11:
        /*0004*/ 	.word	index@(_ZN7cutlass13device_kernelINS_4gemm6kernel13GemmUniversalIN4cute5tupleIJiiiiEEENS1_10collective13CollectiveMmaINS1_37MainloopSm90TmaGmmaWarpSpecializedFP8ILi11ENS5_IJNS4_1CILi2EEENSA_ILi1EEESC_EEENS1_35KernelTmaWarpSpecializedCooperativeEEENS5_IJNSA_ILi256EEENSA_ILi48EEENSA_ILi64EEEEEENS_12float_e4m3_tENS5_IJlSC_lEEESK_SL_NS4_8TiledMMAINS4_8MMA_AtomIJNS4_4SM904GMMA30MMA_64x16x32_F32E4M3E4M3_SS_TNILNSP_7ScaleInE1ELSR_1EEEEEENS4_6LayoutISD_NS5_IJSC_NSA_ILi0EEESV_EEEEENS5_IJNS4_10UnderscoreESY_SY_EEEEENS4_13SM90_TMA_LOADENS4_14ComposedLayoutINS4_7SwizzleILi2ELi4ELi3EEENS4_18smem_ptr_flag_bitsILi8EEENSU_INS5_IJNSA_ILi8EEESI_EEENS5_IJSI_SC_EEEEEEEvNS4_8identityENS4_23SM90_TMA_LOAD_MULTICASTES1B_vS1C_EENS_8epilogue10collective6detail29Sm90TmaWarpSpecializedAdapterINS1G_15DefaultEpilogueISK_SL_SL_NS1F_6thread17LinearCombinationISK_Li1EffLNS1K_9ScaleType4KindE0ELNS_15FloatRoundStyleE2ESK_EENS1_15EpilogueDefaultEEEEEvvEEEEvNT_6ParamsE)
        /*0008*/ 	.word	0x000000a8


	//----- nvinfo : EIATTR_FRAME_SIZE
	.align		4
.L_12:
        /*000c*/ 	.byte	0x04, 0x11
        /*000e*/ 	.short	(.L_14 - .L_13)
	.align		4
.L_13:
        /*0010*/ 	.word	index@(_ZN7cutlass13device_kernelINS_4gemm6kernel13GemmUniversalIN4cute5tupleIJiiiiEEENS1_10collective13CollectiveMmaINS1_37MainloopSm90TmaGmmaWarpSpecializedFP8ILi11ENS5_IJNS4_1CILi2EEENSA_ILi1EEESC_EEENS1_35KernelTmaWarpSpecializedCooperativeEEENS5_IJNSA_ILi256EEENSA_ILi48EEENSA_ILi64EEEEEENS_12float_e4m3_tENS5_IJlSC_lEEESK_SL_NS4_8TiledMMAINS4_8MMA_AtomIJNS4_4SM904GMMA30MMA_64x16x32_F32E4M3E4M3_SS_TNILNSP_7ScaleInE1ELSR_1EEEEEENS4_6LayoutISD_NS5_IJSC_NSA_ILi0EEESV_EEEEENS5_IJNS4_10UnderscoreESY_SY_EEEEENS4_13SM90_TMA_LOADENS4_14ComposedLayoutINS4_7SwizzleILi2ELi4ELi3EEENS4_18smem_ptr_flag_bitsILi8EEENSU_INS5_IJNSA_ILi8EEESI_EEENS5_IJSI_SC_EEEEEEEvNS4_8identityENS4_23SM90_TMA_LOAD_MULTICASTES1B_vS1C_EENS_8epilogue10collective6detail29Sm90TmaWarpSpecializedAdapterINS1G_15DefaultEpilogueISK_SL_SL_NS1F_6thread17LinearCombinationISK_Li1EffLNS1K_9ScaleType4KindE0ELNS_15FloatRoundStyleE2ESK_EENS1_15EpilogueDefaultEEEEEvvEEEEvNT_6ParamsE)
        /*0014*/ 	.word	0x00000000


	//----- nvinfo : EIATTR_MIN_STACK_SIZE
	.align		4
.L_14:
        /*0018*/ 	.byte	0x04, 0x12
        /*001a*/ 	.short	(.L_16 - .L_15)
	.align		4
.L_15:
        /*001c*/ 	.word	index@(_ZN7cutlass13device_kernelINS_4gemm6kernel13GemmUniversalIN4cute5tupleIJiiiiEEENS1_10collective13CollectiveMmaINS1_37MainloopSm90TmaGmmaWarpSpecializedFP8ILi11ENS5_IJNS4_1CILi2EEENSA_ILi1EEESC_EEENS1_35KernelTmaWarpSpecializedCooperativeEEENS5_IJNSA_ILi256EEENSA_ILi48EEENSA_ILi64EEEEEENS_12float_e4m3_tENS5_IJlSC_lEEESK_SL_NS4_8TiledMMAINS4_8MMA_AtomIJNS4_4SM904GMMA30MMA_64x16x32_F32E4M3E4M3_SS_TNILNSP_7ScaleInE1ELSR_1EEEEEENS4_6LayoutISD_NS5_IJSC_NSA_ILi0EEESV_EEEEENS5_IJNS4_10UnderscoreESY_SY_EEEEENS4_13SM90_TMA_LOADENS4_14ComposedLayoutINS4_7SwizzleILi2ELi4ELi3EEENS4_18smem_ptr_flag_bitsILi8EEENSU_INS5_IJNSA_ILi8EEESI_EEENS5_IJSI_SC_EEEEEEEvNS4_8identityENS4_23SM90_TMA_LOAD_MULTICASTES1B_vS1C_EENS_8epilogue10collective6detail29Sm90TmaWarpSpecializedAdapterINS1G_15DefaultEpilogueISK_SL_SL_NS1F_6thread17LinearCombinationISK_Li1EffLNS1K_9ScaleType4KindE0ELNS_15FloatRoundStyleE2ESK_EENS1_15EpilogueDefaultEEEEEvvEEEEvNT_6ParamsE)
        /*0020*/ 	.word	0x00000000
.L_16:


//--------------------- .nv.compat                --------------------------
	.section	.nv.compat,"",@"SHT_CUDA_COMPAT_INFO"
	.align	4
        /*0000*/ 	.byte	0x02, 0x09, 0x01, 0x00, 0x02, 0x02, 0x04, 0x00, 0x02, 0x05, 0x05, 0x00, 0x03, 0x07, 0x01, 0x01
        /*0010*/ 	.byte	0x02, 0x03, 0x01, 0x00, 0x02, 0x06, 0x01, 0x00, 0x04, 0x0b, 0x08, 0x00, 0x00, 0x00, 0x00, 0x00
        /*0020*/ 	.byte	0x00, 0x00, 0x00, 0x00


//--------------------- .nv.info._ZN7cutlass13device_kernelINS_4gemm6kernel13GemmUniversalIN4cute5tupleIJiiiiEEENS1_10collective13CollectiveMmaINS1_37MainloopSm90TmaGmmaWarpSpecializedFP8ILi11ENS5_IJNS4_1CILi2EEENSA_ILi1EEESC_EEENS1_35KernelTmaWarpSpecializedCooperativeEEENS5_IJNSA_ILi256EEENSA_ILi48EEENSA_ILi64EEEEEENS_12float_e4m3_tENS5_IJlSC_lEEESK_SL_NS4_8TiledMMAINS4_8MMA_AtomIJNS4_4SM904GMMA30MMA_64x16x32_F32E4M3E4M3_SS_TNILNSP_7ScaleInE1ELSR_1EEEEEENS4_6LayoutISD_NS5_IJSC_NSA_ILi0EEESV_EEEEENS5_IJNS4_10UnderscoreESY_SY_EEEEENS4_13SM90_TMA_LOADENS4_14ComposedLayoutINS4_7SwizzleILi2ELi4ELi3EEENS4_18smem_ptr_flag_bitsILi8EEENSU_INS5_IJNSA_ILi8EEESI_EEENS5_IJSI_SC_EEEEEEEvNS4_8identityENS4_23SM90_TMA_LOAD_MULTICASTES1B_vS1C_EENS_8epilogue10collective6detail29Sm90TmaWarpSpecializedAdapterINS1G_15DefaultEpilogueISK_SL_SL_NS1F_6thread17LinearCombinationISK_Li1EffLNS1K_9ScaleType4KindE0ELNS_15FloatRoundStyleE2ESK_EENS1_15EpilogueDefaultEEEEEvvEEEEvNT_6ParamsE --------------------------
	.section	.nv.info._ZN7cutlass13device_kernelINS_4gemm6kernel13GemmUniversalIN4cute5tupleIJiiiiEEENS1_10collective13CollectiveMmaINS1_37MainloopSm90TmaGmmaWarpSpecializedFP8ILi11ENS5_IJNS4_1CILi2EEENSA_ILi1EEESC_EEENS1_35KernelTmaWarpSpecializedCooperativeEEENS5_IJNSA_ILi256EEENSA_ILi48EEENSA_ILi64EEEEEENS_12float_e4m3_tENS5_IJlSC_lEEESK_SL_NS4_8TiledMMAINS4_8MMA_AtomIJNS4_4SM904GMMA30MMA_64x16x32_F32E4M3E4M3_SS_TNILNSP_7ScaleInE1ELSR_1EEEEEENS4_6LayoutISD_NS5_IJSC_NSA_ILi0EEESV_EEEEENS5_IJNS4_10UnderscoreESY_SY_EEEEENS4_13SM90_TMA_LOADENS4_14ComposedLayoutINS4_7SwizzleILi2ELi4ELi3EEENS4_18smem_ptr_flag_bitsILi8EEENSU_INS5_IJNSA_ILi8EEESI_EEENS5_IJSI_SC_EEEEEEEvNS4_8identityENS4_23SM90_TMA_LOAD_MULTICASTES1B_vS1C_EENS_8epilogue10collective6detail29Sm90TmaWarpSpecializedAdapterINS1G_15DefaultEpilogueISK_SL_SL_NS1F_6thread17LinearCombinationISK_Li1EffLNS1K_9ScaleType4KindE0ELNS_15FloatRoundStyleE2ESK_EENS1_15EpilogueDefaultEEEEEvvEEEEvNT_6ParamsE,"",@"SHT_CUDA_INFO"
	.sectionflags	@""
	.align	4


	//----- nvinfo : EIATTR_CUDA_API_VERSION
	.align		4
        /*0000*/ 	.byte	0x04, 0x37
        /*0002*/ 	.short	(.L_18 - .L_17)
.L_17:
        /*0004*/ 	.word	0x00000082


	//----- nvinfo : EIATTR_KPARAM_INFO
	.align		4
.L_18:
        /*0008*/ 	.byte	0x04, 0x17
        /*000a*/ 	.short	(.L_20 - .L_19)
.L_19:
        /*000c*/ 	.word	0x00000000
        /*0010*/ 	.short	0x0000
        /*0012*/ 	.short	0x0070
        /*0014*/ 	.byte	0x00, 0xf0, 0x01, 0x10


	//----- nvinfo : EIATTR_SPARSE_MMA_MASK
	.align		4
.L_20:
        /*0018*/ 	.byte	0x03, 0x50
        /*001a*/ 	.short	0x0000


	//----- nvinfo : EIATTR_MAXREG_COUNT
	.align		4
        /*001c*/ 	.byte	0x03, 0x1b
        /*001e*/ 	.short	0x00a8


	//----- nvinfo : EIATTR_NUM_BARRIERS
	.align		4
        /*0020*/ 	.byte	0x02, 0x4c
        /*0022*/ 	.byte	0x01
	.zero		1


	//----- nvinfo : EIATTR_MERCURY_ISA_VERSION
	.align		4
        /*0024*/ 	.byte	0x03, 0x5f
        /*0026*/ 	.short	0x0101


	//----- nvinfo : EIATTR_INT_WARP_WIDE_INSTR_OFFSETS
	.align		4
        /*0028*/ 	.byte	0x04, 0x31
        /*002a*/ 	.short	(.L_22 - .L_21)


	//   ....[0]....
.L_21:
        /*002c*/ 	.word	0x000005b0


	//   ....[1]....
        /*0030*/ 	.word	0x000005e0


	//   ....[2]....
        /*0034*/ 	.word	0x00000790


	//----- nvinfo : EIATTR_COOP_GROUP_MASK_REGIDS
	.align		4
.L_22:
        /*0038*/ 	.byte	0x04, 0x29
        /*003a*/ 	.short	(.L_24 - .L_23)


	//   ....[0]....
.L_23:
        /*003c*/ 	.word	0xffffffff


	//   ....[1]....
        /*0040*/ 	.word	0xffffffff


	//   ....[2]....
        /*0044*/ 	.word	0xffffffff


	//   ....[3]....
        /*0048*/ 	.word	0xffffffff


	//   ....[4]....
        /*004c*/ 	.word	0xffffffff


	//   ....[5]....
        /*0050*/ 	.word	0xffffffff


	//----- nvinfo : EIATTR_COOP_GROUP_INSTR_OFFSETS
	.align		4
.L_24:
        /*0054*/ 	.byte	0x04, 0x28
        /*0056*/ 	.short	(.L_26 - .L_25)


	//   ....[0]....
.L_25:
        /*0058*/ 	.word	0x00000060


	//   ....[1]....
        /*005c*/ 	.word	0x00000070


	//   ....[2]....
        /*0060*/ 	.word	0x00000130


	//   ....[3]....
        /*0064*/ 	.word	0x000003e0


	//   ....[4]....
        /*0068*/ 	.word	0x00000900


	//   ....[5]....
        /*006c*/ 	.word	0x00001380


	//----- nvinfo : EIATTR_REG_RECONFIG
	.align		4
.L_26:
        /*0070*/ 	.byte	0x01, 0x54
	.zero		2


	//----- nvinfo : EIATTR_MBARRIER_INSTR_OFFSETS
	.align		4
        /*0074*/ 	.byte	0x04, 0x39
        /*0076*/ 	.short	(.L_28 - .L_27)


	//   ....[0]....
.L_27:
        /*0078*/ 	.word	0x00000250
        /*007c*/ 	.word	0x000000ff
        /*0080*/ 	.word	0x00000000
        /*0084*/ 	.short	0x0100
        /*0086*/ 	.byte	0x08
	.zero		1


	//   ....[1]....
        /*0088*/ 	.word	0x00000260
        /*008c*/ 	.word	0x000000ff
        /*0090*/ 	.word	0x00000058
        /*0094*/ 	.short	0x0100
        /*0096*/ 	.byte	0x08
	.zero		1


	//   ....[2]....
        /*0098*/ 	.word	0x00000270
        /*009c*/ 	.word	0x000000ff
        /*00a0*/ 	.word	0x00000008
        /*00a4*/ 	.short	0x0100
        /*00a6*/ 	.byte	0x08
	.zero		1


	//   ....[3]....
        /*00a8*/ 	.word	0x00000280
        /*00ac*/ 	.word	0x000000ff
        /*00b0*/ 	.word	0x00000060
        /*00b4*/ 	.short	0x0100
        /*00b6*/ 	.byte	0x08
	.zero		1


	//   ....[4]....
        /*00b8*/ 	.word	0x00000290
        /*00bc*/ 	.word	0x000000ff
        /*00c0*/ 	.word	0x00000010
        /*00c4*/ 	.short	0x0100
        /*00c6*/ 	.byte	0x08
	.zero		1


	//   ....[5]....
        /*00c8*/ 	.word	0x000002a0
        /*00cc*/ 	.word	0x000000ff
        /*00d0*/ 	.word	0x00000068
        /*00d4*/ 	.short	0x0100
        /*00d6*/ 	.byte	0x08
	.zero		1


	//   ....[6]....
        /*00d8*/ 	.word	0x000002b0
        /*00dc*/ 	.word	0x000000ff
        /*00e0*/ 	.word	0x00000018
        /*00e4*/ 	.short	0x0100
        /*00e6*/ 	.byte	0x08
	.zero		1


	//   ....[7]....
        /*00e8*/ 	.word	0x000002c0
        /*00ec*/ 	.word	0x000000ff
        /*00f0*/ 	.word	0x00000070
        /*00f4*/ 	.short	0x0100
        /*00f6*/ 	.byte	0x08
	.zero		1


	//   ....[8]....
        /*00f8*/ 	.word	0x000002d0
        /*00fc*/ 	.word	0x000000ff
        /*0100*/ 	.word	0x00000020
        /*0104*/ 	.short	0x0100
        /*0106*/ 	.byte	0x08
	.zero		1


	//   ....[9]....
        /*0108*/ 	.word	0x000002e0
        /*010c*/ 	.word	0x000000ff
        /*0110*/ 	.word	0x00000078
        /*0114*/ 	.short	0x0100
        /*0116*/ 	.byte	0x08
	.zero		1


	//   ....[10]....
        /*0118*/ 	.word	0x000002f0
        /*011c*/ 	.word	0x000000ff
        /*0120*/ 	.word	0x00000028
        /*0124*/ 	.short	0x0100
        /*0126*/ 	.byte	0x08
	.zero		1


	//   ....[11]....
        /*0128*/ 	.word	0x00000300
        /*012c*/ 	.word	0x000000ff
        /*0130*/ 	.word	0x00000080
        /*0134*/ 	.short	0x0100
        /*0136*/ 	.byte	0x08
	.zero		1


	//   ....[12]....
        /*0138*/ 	.word	0x00000310
        /*013c*/ 	.word	0x000000ff
        /*0140*/ 	.word	0x00000030
        /*0144*/ 	.short	0x0100
        /*0146*/ 	.byte	0x08
	.zero		1


	//   ....[13]....
        /*0148*/ 	.word	0x00000320
        /*014c*/ 	.word	0x000000ff
        /*0150*/ 	.word	0x00000088
        /*0154*/ 	.short	0x0100
        /*0156*/ 	.byte	0x08
	.zero		1


	//   ....[14]....
        /*0158*/ 	.word	0x00000330
        /*015c*/ 	.word	0x000000ff
        /*0160*/ 	.word	0x00000038
        /*0164*/ 	.short	0x0100
        /*0166*/ 	.byte	0x08
	.zero		1


	//   ....[15]....
        /*0168*/ 	.word	0x00000340
        /*016c*/ 	.word	0x000000ff
        /*0170*/ 	.word	0x00000090
        /*0174*/ 	.short	0x0100
        /*0176*/ 	.byte	0x08
	.zero		1


	//   ....[16]....
        /*0178*/ 	.word	0x00000350
        /*017c*/ 	.word	0x000000ff
        /*0180*/ 	.word	0x00000040
        /*0184*/ 	.short	0x0100
        /*0186*/ 	.byte	0x08
	.zero		1


	//   ....[17]....
        /*0188*/ 	.word	0x00000360
        /*018c*/ 	.word	0x000000ff
        /*0190*/ 	.word	0x00000098
        /*0194*/ 	.short	0x0100
        /*0196*/ 	.byte	0x08
	.zero		1


	//   ....[18]....
        /*0198*/ 	.word	0x00000370
        /*019c*/ 	.word	0x000000ff
        /*01a0*/ 	.word	0x00000048
        /*01a4*/ 	.short	0x0100
        /*01a6*/ 	.byte	0x08
	.zero		1


	//   ....[19]....
        /*01a8*/ 	.word	0x00000380
        /*01ac*/ 	.word	0x000000ff
        /*01b0*/ 	.word	0x000000a0
        /*01b4*/ 	.short	0x0100
        /*01b6*/ 	.byte	0x08
	.zero		1


	//   ....[20]....
        /*01b8*/ 	.word	0x00000390
        /*01bc*/ 	.word	0x000000ff
        /*01c0*/ 	.word	0x00000050
        /*01c4*/ 	.short	0x0100
        /*01c6*/ 	.byte	0x08
	.zero		1


	//   ....[21]....
        /*01c8*/ 	.word	0x000003a0
        /*01cc*/ 	.word	0x000000ff
        /*01d0*/ 	.word	0x000000a8
        /*01d4*/ 	.short	0x0100
        /*01d6*/ 	.byte	0x08
	.zero		1


	//   ....[22]....
        /*01d8*/ 	.word	0x00000810
        /*01dc*/ 	.word	0x000000ff
        /*01e0*/ 	.word	0x000000c0
        /*01e4*/ 	.short	0x0100
        /*01e6*/ 	.byte	0x06
	.zero		1


	//   ....[23]....
        /*01e8*/ 	.word	0x000008a0
        /*01ec*/ 	.word	0x000000ff
        /*01f0*/ 	.word	0x000000c8
        /*01f4*/ 	.short	0x0100
        /*01f6*/ 	.byte	0x06
	.zero		1


	//   ....[24]....
        /*01f8*/ 	.word	0x000017a0
        /*01fc*/ 	.word	0x000000ff
        /*0200*/ 	.word	0x00000000
        /*0204*/ 	.short	0x010a
        /*0206*/ 	.byte	0x06
	.zero		1


	//   ....[25]....
        /*0208*/ 	.word	0x000017e0
        /*020c*/ 	.word	0x000000ff
        /*0210*/ 	.word	0x00000000
        /*0214*/ 	.short	0x010a
        /*0216*/ 	.byte	0x06
	.zero		1


	//   ....[26]....
        /*0218*/ 	.word	0x00002220
        /*021c*/ 	.word	0x000000ff
        /*0220*/ 	.word	0x00000000
        /*0224*/ 	.short	0x010a
        /*0226*/ 	.byte	0x0e
	.zero		1


	//   ....[27]....
        /*0228*/ 	.word	0x00002260
        /*022c*/ 	.word	0x000000ff
        /*0230*/ 	.word	0x00000000
        /*0234*/ 	.short	0x010a
        /*0236*/ 	.byte	0x0e
	.zero		1


	//   ....[28]....
        /*0238*/ 	.word	0x00002a30
        /*023c*/ 	.word	0x00000010
        /*0240*/ 	.word	0x00000000
        /*0244*/ 	.short	0x0101
        /*0246*/ 	.byte	0x3f
	.zero		1


	//   ....[29]....
        /*0248*/ 	.word	0x00002fd0
        /*024c*/ 	.word	0x0000000a
        /*0250*/ 	.word	0x00000000
        /*0254*/ 	.short	0x0101
        /*0256*/ 	.byte	0x3f
	.zero		1


	//   ....[30]....
        /*0258*/ 	.word	0x00007930
        /*025c*/ 	.word	0x00000012
        /*0260*/ 	.word	0x00000058
        /*0264*/ 	.short	0x010a
        /*0266*/ 	.byte	0x3f
	.zero		1


	//   ....[31]....
        /*0268*/ 	.word	0x00007cb0
        /*026c*/ 	.word	0x00000008
        /*0270*/ 	.word	0x000000c8
        /*0274*/ 	.short	0x0101
        /*0276*/ 	.byte	0x3f
	.zero		1


	//   ....[32]....
        /*0278*/ 	.word	0x000083d0
        /*027c*/ 	.word	0x00000006
        /*0280*/ 	.word	0x00000000
        /*0284*/ 	.short	0x010a
        /*0286*/ 	.byte	0x3f
	.zero		1


	//   ....[33]....
        /*0288*/ 	.word	0x00008450
        /*028c*/ 	.word	0x00000007
        /*0290*/ 	.word	0x00000000
        /*0294*/ 	.short	0x010a
        /*0296*/ 	.byte	0x3f
	.zero		1


	//   ....[34]....
        /*0298*/ 	.word	0x000084e0
        /*029c*/ 	.word	0x00000006
        /*02a0*/ 	.word	0x00000000
        /*02a4*/ 	.short	0x010a
        /*02a6*/ 	.byte	0x3f
	.zero		1


	//   ....[35]....
        /*02a8*/ 	.word	0x00008570
        /*02ac*/ 	.word	0x00000009
        /*02b0*/ 	.word	0x00000000
        /*02b4*/ 	.short	0x010a
        /*02b6*/ 	.byte	0x3f
	.zero		1


	//   ....[36]....
        /*02b8*/ 	.word	0x00008600
        /*02bc*/ 	.word	0x00000006
        /*02c0*/ 	.word	0x00000000
        /*02c4*/ 	.short	0x010a
        /*02c6*/ 	.byte	0x3f
	.zero		1


	//   ....[37]....
        /*02c8*/ 	.word	0x00008690
        /*02cc*/ 	.word	0x00000009
        /*02d0*/ 	.word	0x00000000
        /*02d4*/ 	.short	0x010a
        /*02d6*/ 	.byte	0x3f
	.zero		1


	//   ....[38]....
        /*02d8*/ 	.word	0x00008720
        /*02dc*/ 	.word	0x00000006
        /*02e0*/ 	.word	0x00000000
        /*02e4*/ 	.short	0x010a
        /*02e6*/ 	.byte	0x3f
	.zero		1


	//   ....[39]....
        /*02e8*/ 	.word	0x000087b0
        /*02ec*/ 	.word	0x00000009
        /*02f0*/ 	.word	0x00000000
        /*02f4*/ 	.short	0x010a
        /*02f6*/ 	.byte	0x3f
	.zero		1


	//   ....[40]....
        /*02f8*/ 	.word	0x00008840
        /*02fc*/ 	.word	0x0000000a
        /*0300*/ 	.word	0x00000000
        /*0304*/ 	.short	0x010a
        /*0306*/ 	.byte	0x3f
	.zero		1


	//   ....[41]....
        /*0308*/ 	.word	0x000088d0
        /*030c*/ 	.word	0x0000000b
        /*0310*/ 	.word	0x00000000
        /*0314*/ 	.short	0x010a
        /*0316*/ 	.byte	0x3f
	.zero		1


	//   ....[42]....
        /*0318*/ 	.word	0x00008960
        /*031c*/ 	.word	0x00000003
        /*0320*/ 	.word	0x00000000
        /*0324*/ 	.short	0x010a
        /*0326*/ 	.byte	0x3f
	.zero		1


	//   ....[43]....
        /*0328*/ 	.word	0x000089d0
        /*032c*/ 	.word	0x0000000b
        /*0330*/ 	.word	0x00000000
        /*0334*/ 	.short	0x010a
        /*0336*/ 	.byte	0x3f
	.zero		1


	//   ....[44]....
        /*0338*/ 	.word	0x00008a30
        /*033c*/ 	.word	0x00000010
        /*0340*/ 	.word	0x00000000
        /*0344*/ 	.short	0x010a
        /*0346*/ 	.byte	0x3f
	.zero		1


	//   ....[45]....
        /*0348*/ 	.word	0x00008b00
        /*034c*/ 	.word	0x00000012
        /*0350*/ 	.word	0x00000058
        /*0354*/ 	.short	0x010a
        /*0356*/ 	.byte	0x3f
	.zero		1


	//   ....[46]....
        /*0358*/ 	.word	0x00008bd0
        /*035c*/ 	.word	0x00000006
        /*0360*/ 	.word	0x00000000
        /*0364*/ 	.short	0x010a
        /*0366*/ 	.byte	0x3f
	.zero		1


	//   ....[47]....
        /*0368*/ 	.word	0x00008c20
        /*036c*/ 	.word	0x00000007
        /*0370*/ 	.word	0x00000000
        /*0374*/ 	.short	0x010a
        /*0376*/ 	.byte	0x3f
	.zero		1


	//   ....[48]....
        /*0378*/ 	.word	0x00008c70
        /*037c*/ 	.word	0x00000006
        /*0380*/ 	.word	0x00000000
        /*0384*/ 	.short	0x010a
        /*0386*/ 	.byte	0x3f
	.zero		1


	//   ....[49]....
        /*0388*/ 	.word	0x00008cc0
        /*038c*/ 	.word	0x00000009
        /*0390*/ 	.word	0x00000000
        /*0394*/ 	.short	0x010a
        /*0396*/ 	.byte	0x3f
	.zero		1


	//   ....[50]....
        /*0398*/ 	.word	0x00008d10
        /*039c*/ 	.word	0x00000006
        /*03a0*/ 	.word	0x00000000
        /*03a4*/ 	.short	0x010a
        /*03a6*/ 	.byte	0x3f
	.zero		1


	//   ....[51]....
        /*03a8*/ 	.word	0x00008d60
        /*03ac*/ 	.word	0x00000009
        /*03b0*/ 	.word	0x00000000
        /*03b4*/ 	.short	0x010a
        /*03b6*/ 	.byte	0x3f
	.zero		1


	//   ....[52]....
        /*03b8*/ 	.word	0x00008db0
        /*03bc*/ 	.word	0x00000006
        /*03c0*/ 	.word	0x00000000
        /*03c4*/ 	.short	0x010a
        /*03c6*/ 	.byte	0x3f
	.zero		1


	//   ....[53]....
        /*03c8*/ 	.word	0x00008e00
        /*03cc*/ 	.word	0x00000009
        /*03d0*/ 	.word	0x00000000
        /*03d4*/ 	.short	0x010a
        /*03d6*/ 	.byte	0x3f
	.zero		1


	//   ....[54]....
        /*03d8*/ 	.word	0x00008e50
        /*03dc*/ 	.word	0x0000000a
        /*03e0*/ 	.word	0x00000000
        /*03e4*/ 	.short	0x010a
        /*03e6*/ 	.byte	0x3f
	.zero		1


	//   ....[55]....
        /*03e8*/ 	.word	0x00008ea0
        /*03ec*/ 	.word	0x0000000b
        /*03f0*/ 	.word	0x00000000
        /*03f4*/ 	.short	0x010a
        /*03f6*/ 	.byte	0x3f
	.zero		1


	//----- nvinfo : EIATTR_NUM_MBARRIERS
	.align		4
.L_28:
        /*03f8*/ 	.byte	0x03, 0x38
        /*03fa*/ 	.short	0x0018


	//----- nvinfo : EIATTR_EXIT_INSTR_OFFSETS
	.align		4
        /*03fc*/ 	.byte	0x04, 0x1c
        /*03fe*/ 	.short	(.L_30 - .L_29)


	//   ....[0]....
.L_29:
        /*0400*/ 	.word	0x00000a60


	//   ....[1]....
        /*0404*/ 	.word	0x00001250


	//   ....[2]....
        /*0408*/ 	.word	0x00007060


	//   ....[3]....
        /*040c*/ 	.word	0x000075c0


	//   ....[4]....
        /*0410*/ 	.word	0x000089b0


	//----- nvinfo : EIATTR_MAX_THREADS
	.align		4
.L_30:
        /*0414*/ 	.byte	0x04, 0x05
        /*0416*/ 	.short	(.L_32 - .L_31)
.L_31:
        /*0418*/ 	.word	0x00000180
        /*041c*/ 	.word	0x00000001
        /*0420*/ 	.word	0x00000001


	//----- nvinfo : EIATTR_CRS_STACK_SIZE
	.align		4
.L_32:
        /*0424*/ 	.byte	0x04, 0x1e
        /*0426*/ 	.short	(.L_34 - .L_33)
.L_33:
        /*0428*/ 	.word	0x00000000


	//----- nvinfo : EIATTR_CBANK_PARAM_SIZE
	.align		4
.L_34:
        /*042c*/ 	.byte	0x03, 0x19
        /*042e*/ 	.short	0x0470


	//----- nvinfo : EIATTR_PARAM_CBANK
	.align		4
        /*0430*/ 	.byte	0x04, 0x0a
        /*0432*/ 	.short	(.L_36 - .L_35)
	.align		4
.L_35:
        /*0434*/ 	.word	index@(.nv.constant0._ZN7cutlass13device_kernelINS_4gemm6kernel13GemmUniversalIN4cute5tupleIJiiiiEEENS1_10collective13CollectiveMmaINS1_37MainloopSm90TmaGmmaWarpSpecializedFP8ILi11ENS5_IJNS4_1CILi2EEENSA_ILi1EEESC_EEENS1_35KernelTmaWarpSpecializedCooperativeEEENS5_IJNSA_ILi256EEENSA_ILi48EEENSA_ILi64EEEEEENS_12float_e4m3_tENS5_IJlSC_lEEESK_SL_NS4_8TiledMMAINS4_8MMA_AtomIJNS4_4SM904GMMA30MMA_64x16x32_F32E4M3E4M3_SS_TNILNSP_7ScaleInE1ELSR_1EEEEEENS4_6LayoutISD_NS5_IJSC_NSA_ILi0EEESV_EEEEENS5_IJNS4_10UnderscoreESY_SY_EEEEENS4_13SM90_TMA_LOADENS4_14ComposedLayoutINS4_7SwizzleILi2ELi4ELi3EEENS4_18smem_ptr_flag_bitsILi8EEENSU_INS5_IJNSA_ILi8EEESI_EEENS5_IJSI_SC_EEEEEEEvNS4_8identityENS4_23SM90_TMA_LOAD_MULTICASTES1B_vS1C_EENS_8epilogue10collective6detail29Sm90TmaWarpSpecializedAdapterINS1G_15DefaultEpilogueISK_SL_SL_NS1F_6thread17LinearCombinationISK_Li1EffLNS1K_9ScaleType4KindE0ELNS_15FloatRoundStyleE2ESK_EENS1_15EpilogueDefaultEEEEEvvEEEEvNT_6ParamsE)
        /*0438*/ 	.short	0x0210
        /*043a*/ 	.short	0x0470


	//----- nvinfo : EIATTR_SW_WAR
	.align		4
.L_36:
        /*043c*/ 	.byte	0x04, 0x36
        /*043e*/ 	.short	(.L_38 - .L_37)
.L_37:
        /*0440*/ 	.word	0x00000008
.L_38:


//--------------------- .nv.callgraph             --------------------------
	.section	.nv.callgraph,"",@"SHT_CUDA_CALLGRAPH"
	.align	4
	.sectionentsize	8
	.align		4
        /*0000*/ 	.word	0x00000000
	.align		4
        /*0004*/ 	.word	0xffffffff
	.align		4
        /*0008*/ 	.word	0x00000000
	.align		4
        /*000c*/ 	.word	0xfffffffe
	.align		4
        /*0010*/ 	.word	0x00000000
	.align		4
        /*0014*/ 	.word	0xfffffffd
	.align		4
        /*0018*/ 	.word	0x00000000
	.align		4
        /*001c*/ 	.word	0xfffffffc


//--------------------- .nv.constant4             --------------------------
	.section	.nv.constant4,"a",@progbits
	.align	8
	.align		8
.nv.constant4:
        /*0000*/ 	.dword	_ZN39_INTERNAL_4bf94f63_4_k_cu_29e1a77e_64374cuda3std3__45__cpo5beginE
	.align		8
        /*0008*/ 	.dword	_ZN39_INTERNAL_4bf94f63_4_k_cu_29e1a77e_64374cuda3std3__45__cpo3endE
	.align		8
        /*0010*/ 	.dword	_ZN39_INTERNAL_4bf94f63_4_k_cu_29e1a77e_64374cuda3std3__45__cpo6cbeginE
	.align		8
        /*0018*/ 	.dword	_ZN39_INTERNAL_4bf94f63_4_k_cu_29e1a77e_64374cuda3std3__45__cpo4cendE
	.align		8
        /*0020*/ 	.dword	_ZN39_INTERNAL_4bf94f63_4_k_cu_29e1a77e_64374cuda3std3__441_GLOBAL__N__4bf94f63_4_k_cu_29e1a77e_64376ignoreE
	.align		8
        /*0028*/ 	.dword	_ZN39_INTERNAL_4bf94f63_4_k_cu_29e1a77e_64374cuda3std3__419piecewise_constructE
	.align		8
        /*0030*/ 	.dword	_ZN39_INTERNAL_4bf94f63_4_k_cu_29e1a77e_64374cuda3std3__48in_placeE
	.align		8
        /*0038*/ 	.dword	_ZN39_INTERNAL_4bf94f63_4_k_cu_29e1a77e_64374cuda3std6ranges3__45__cpo4swapE
	.align		8
        /*0040*/ 	.dword	_ZN39_INTERNAL_4bf94f63_4_k_cu_29e1a77e_64374cuda3std6ranges3__45__cpo9iter_moveE
	.align		8
        /*0048*/ 	.dword	_ZN39_INTERNAL_4bf94f63_4_k_cu_29e1a77e_64374cute7productE
	.align		8
        /*0050*/ 	.dword	_ZN39_INTERNAL_4bf94f63_4_k_cu_29e1a77e_64374cute1_E


//--------------------- .text._ZN7cutlass13device_kernelINS_4gemm6kernel13GemmUniversalIN4cute5tupleIJiiiiEEENS1_10collective13CollectiveMmaINS1_37MainloopSm90TmaGmmaWarpSpecializedFP8ILi11ENS5_IJNS4_1CILi2EEENSA_ILi1EEESC_EEENS1_35KernelTmaWarpSpecializedCooperativeEEENS5_IJNSA_ILi256EEENSA_ILi48EEENSA_ILi64EEEEEENS_12float_e4m3_tENS5_IJlSC_lEEESK_SL_NS4_8TiledMMAINS4_8MMA_AtomIJNS4_4SM904GMMA30MMA_64x16x32_F32E4M3E4M3_SS_TNILNSP_7ScaleInE1ELSR_1EEEEEENS4_6LayoutISD_NS5_IJSC_NSA_ILi0EEESV_EEEEENS5_IJNS4_10UnderscoreESY_SY_EEEEENS4_13SM90_TMA_LOADENS4_14ComposedLayoutINS4_7SwizzleILi2ELi4ELi3EEENS4_18smem_ptr_flag_bitsILi8EEENSU_INS5_IJNSA_ILi8EEESI_EEENS5_IJSI_SC_EEEEEEEvNS4_8identityENS4_23SM90_TMA_LOAD_MULTICASTES1B_vS1C_EENS_8epilogue10collective6detail29Sm90TmaWarpSpecializedAdapterINS1G_15DefaultEpilogueISK_SL_SL_NS1F_6thread17LinearCombinationISK_Li1EffLNS1K_9ScaleType4KindE0ELNS_15FloatRoundStyleE2ESK_EENS1_15EpilogueDefaultEEEEEvvEEEEvNT_6ParamsE --------------------------
	.section	.text._ZN7cutlass13device_kernelINS_4gemm6kernel13GemmUniversalIN4cute5tupleIJiiiiEEENS1_10collective13CollectiveMmaINS1_37MainloopSm90TmaGmmaWarpSpecializedFP8ILi11ENS5_IJNS4_1CILi2EEENSA_ILi1EEESC_EEENS1_35KernelTmaWarpSpecializedCooperativeEEENS5_IJNSA_ILi256EEENSA_ILi48EEENSA_ILi64EEEEEENS_12float_e4m3_tENS5_IJlSC_lEEESK_SL_NS4_8TiledMMAINS4_8MMA_AtomIJNS4_4SM904GMMA30MMA_64x16x32_F32E4M3E4M3_SS_TNILNSP_7ScaleInE1ELSR_1EEEEEENS4_6LayoutISD_NS5_IJSC_NSA_ILi0EEESV_EEEEENS5_IJNS4_10UnderscoreESY_SY_EEEEENS4_13SM90_TMA_LOADENS4_14ComposedLayoutINS4_7SwizzleILi2ELi4ELi3EEENS4_18smem_ptr_flag_bitsILi8EEENSU_INS5_IJNSA_ILi8EEESI_EEENS5_IJSI_SC_EEEEEEEvNS4_8identityENS4_23SM90_TMA_LOAD_MULTICASTES1B_vS1C_EENS_8epilogue10collective6detail29Sm90TmaWarpSpecializedAdapterINS1G_15DefaultEpilogueISK_SL_SL_NS1F_6thread17LinearCombinationISK_Li1EffLNS1K_9ScaleType4KindE0ELNS_15FloatRoundStyleE2ESK_EENS1_15EpilogueDefaultEEEEEvvEEEEvNT_6ParamsE,"ax",@progbits
	.align	128
.text._ZN7cutlass13device_kernelINS_4gemm6kernel13GemmUniversalIN4cute5tupleIJiiiiEEENS1_10collective13CollectiveMmaINS1_37MainloopSm90TmaGmmaWarpSpecializedFP8ILi11ENS5_IJNS4_1CILi2EEENSA_ILi1EEESC_EEENS1_35KernelTmaWarpSpecializedCooperativeEEENS5_IJNSA_ILi256EEENSA_ILi48EEENSA_ILi64EEEEEENS_12float_e4m3_tENS5_IJlSC_lEEESK_SL_NS4_8TiledMMAINS4_8MMA_AtomIJNS4_4SM904GMMA30MMA_64x16x32_F32E4M3E4M3_SS_TNILNSP_7ScaleInE1ELSR_1EEEEEENS4_6LayoutISD_NS5_IJSC_NSA_ILi0EEESV_EEEEENS5_IJNS4_10UnderscoreESY_SY_EEEEENS4_13SM90_TMA_LOADENS4_14ComposedLayoutINS4_7SwizzleILi2ELi4ELi3EEENS4_18smem_ptr_flag_bitsILi8EEENSU_INS5_IJNSA_ILi8EEESI_EEENS5_IJSI_SC_EEEEEEEvNS4_8identityENS4_23SM90_TMA_LOAD_MULTICASTES1B_vS1C_EENS_8epilogue10collective6detail29Sm90TmaWarpSpecializedAdapterINS1G_15DefaultEpilogueISK_SL_SL_NS1F_6thread17LinearCombinationISK_Li1EffLNS1K_9ScaleType4KindE0ELNS_15FloatRoundStyleE2ESK_EENS1_15EpilogueDefaultEEEEEvvEEEEvNT_6ParamsE:
        .type           _ZN7cutlass13device_kernelINS_4gemm6kernel13GemmUniversalIN4cute5tupleIJiiiiEEENS1_10collective13CollectiveMmaINS1_37MainloopSm90TmaGmmaWarpSpecializedFP8ILi11ENS5_IJNS4_1CILi2EEENSA_ILi1EEESC_EEENS1_35KernelTmaWarpSpecializedCooperativeEEENS5_IJNSA_ILi256EEENSA_ILi48EEENSA_ILi64EEEEEENS_12float_e4m3_tENS5_IJlSC_lEEESK_SL_NS4_8TiledMMAINS4_8MMA_AtomIJNS4_4SM904GMMA30MMA_64x16x32_F32E4M3E4M3_SS_TNILNSP_7ScaleInE1ELSR_1EEEEEENS4_6LayoutISD_NS5_IJSC_NSA_ILi0EEESV_EEEEENS5_IJNS4_10UnderscoreESY_SY_EEEEENS4_13SM90_TMA_LOADENS4_14ComposedLayoutINS4_7SwizzleILi2ELi4ELi3EEENS4_18smem_ptr_flag_bitsILi8EEENSU_INS5_IJNSA_ILi8EEESI_EEENS5_IJSI_SC_EEEEEEEvNS4_8identityENS4_23SM90_TMA_LOAD_MULTICASTES1B_vS1C_EENS_8epilogue10collective6detail29Sm90TmaWarpSpecializedAdapterINS1G_15DefaultEpilogueISK_SL_SL_NS1F_6thread17LinearCombinationISK_Li1EffLNS1K_9ScaleType4KindE0ELNS_15FloatRoundStyleE2ESK_EENS1_15EpilogueDefaultEEEEEvvEEEEvNT_6ParamsE,@function
        .size           _ZN7cutlass13device_kernelINS_4gemm6kernel13GemmUniversalIN4cute5tupleIJiiiiEEENS1_10collective13CollectiveMmaINS1_37MainloopSm90TmaGmmaWarpSpecializedFP8ILi11ENS5_IJNS4_1CILi2EEENSA_ILi1EEESC_EEENS1_35KernelTmaWarpSpecializedCooperativeEEENS5_IJNSA_ILi256EEENSA_ILi48EEENSA_ILi64EEEEEENS_12float_e4m3_tENS5_IJlSC_lEEESK_SL_NS4_8TiledMMAINS4_8MMA_AtomIJNS4_4SM904GMMA30MMA_64x16x32_F32E4M3E4M3_SS_TNILNSP_7ScaleInE1ELSR_1EEEEEENS4_6LayoutISD_NS5_IJSC_NSA_ILi0EEESV_EEEEENS5_IJNS4_10UnderscoreESY_SY_EEEEENS4_13SM90_TMA_LOADENS4_14ComposedLayoutINS4_7SwizzleILi2ELi4ELi3EEENS4_18smem_ptr_flag_bitsILi8EEENSU_INS5_IJNSA_ILi8EEESI_EEENS5_IJSI_SC_EEEEEEEvNS4_8identityENS4_23SM90_TMA_LOAD_MULTICASTES1B_vS1C_EENS_8epilogue10collective6detail29Sm90TmaWarpSpecializedAdapterINS1G_15DefaultEpilogueISK_SL_SL_NS1F_6thread17LinearCombinationISK_Li1EffLNS1K_9ScaleType4KindE0ELNS_15FloatRoundStyleE2ESK_EENS1_15EpilogueDefaultEEEEEvvEEEEvNT_6ParamsE,(.L_x_189 - _ZN7cutlass13device_kernelINS_4gemm6kernel13GemmUniversalIN4cute5tupleIJiiiiEEENS1_10collective13CollectiveMmaINS1_37MainloopSm90TmaGmmaWarpSpecializedFP8ILi11ENS5_IJNS4_1CILi2EEENSA_ILi1EEESC_EEENS1_35KernelTmaWarpSpecializedCooperativeEEENS5_IJNSA_ILi256EEENSA_ILi48EEENSA_ILi64EEEEEENS_12float_e4m3_tENS5_IJlSC_lEEESK_SL_NS4_8TiledMMAINS4_8MMA_AtomIJNS4_4SM904GMMA30MMA_64x16x32_F32E4M3E4M3_SS_TNILNSP_7ScaleInE1ELSR_1EEEEEENS4_6LayoutISD_NS5_IJSC_NSA_ILi0EEESV_EEEEENS5_IJNS4_10UnderscoreESY_SY_EEEEENS4_13SM90_TMA_LOADENS4_14ComposedLayoutINS4_7SwizzleILi2ELi4ELi3EEENS4_18smem_ptr_flag_bitsILi8EEENSU_INS5_IJNSA_ILi8EEESI_EEENS5_IJSI_SC_EEEEEEEvNS4_8identityENS4_23SM90_TMA_LOAD_MULTICASTES1B_vS1C_EENS_8epilogue10collective6detail29Sm90TmaWarpSpecializedAdapterINS1G_15DefaultEpilogueISK_SL_SL_NS1F_6thread17LinearCombinationISK_Li1EffLNS1K_9ScaleType4KindE0ELNS_15FloatRoundStyleE2ESK_EENS1_15EpilogueDefaultEEEEEvvEEEEvNT_6ParamsE)
        .other          _ZN7cutlass13device_kernelINS_4gemm6kernel13GemmUniversalIN4cute5tupleIJiiiiEEENS1_10collective13CollectiveMmaINS1_37MainloopSm90TmaGmmaWarpSpecializedFP8ILi11ENS5_IJNS4_1CILi2EEENSA_ILi1EEESC_EEENS1_35KernelTmaWarpSpecializedCooperativeEEENS5_IJNSA_ILi256EEENSA_ILi48EEENSA_ILi64EEEEEENS_12float_e4m3_tENS5_IJlSC_lEEESK_SL_NS4_8TiledMMAINS4_8MMA_AtomIJNS4_4SM904GMMA30MMA_64x16x32_F32E4M3E4M3_SS_TNILNSP_7ScaleInE1ELSR_1EEEEEENS4_6LayoutISD_NS5_IJSC_NSA_ILi0EEESV_EEEEENS5_IJNS4_10UnderscoreESY_SY_EEEEENS4_13SM90_TMA_LOADENS4_14ComposedLayoutINS4_7SwizzleILi2ELi4ELi3EEENS4_18smem_ptr_flag_bitsILi8EEENSU_INS5_IJNSA_ILi8EEESI_EEENS5_IJSI_SC_EEEEEEEvNS4_8identityENS4_23SM90_TMA_LOAD_MULTICASTES1B_vS1C_EENS_8epilogue10collective6detail29Sm90TmaWarpSpecializedAdapterINS1G_15DefaultEpilogueISK_SL_SL_NS1F_6thread17LinearCombinationISK_Li1EffLNS1K_9ScaleType4KindE0ELNS_15FloatRoundStyleE2ESK_EENS1_15EpilogueDefaultEEEEEvvEEEEvNT_6ParamsE,@"STO_CUDA_ENTRY STV_DEFAULT"
_ZN7cutlass13device_kernelINS_4gemm6kernel13GemmUniversalIN4cute5tupleIJiiiiEEENS1_10collective13CollectiveMmaINS1_37MainloopSm90TmaGmmaWarpSpecializedFP8ILi11ENS5_IJNS4_1CILi2EEENSA_ILi1EEESC_EEENS1_35KernelTmaWarpSpecializedCooperativeEEENS5_IJNSA_ILi256EEENSA_ILi48EEENSA_ILi64EEEEEENS_12float_e4m3_tENS5_IJlSC_lEEESK_SL_NS4_8TiledMMAINS4_8MMA_AtomIJNS4_4SM904GMMA30MMA_64x16x32_F32E4M3E4M3_SS_TNILNSP_7ScaleInE1ELSR_1EEEEEENS4_6LayoutISD_NS5_IJSC_NSA_ILi0EEESV_EEEEENS5_IJNS4_10UnderscoreESY_SY_EEEEENS4_13SM90_TMA_LOADENS4_14ComposedLayoutINS4_7SwizzleILi2ELi4ELi3EEENS4_18smem_ptr_flag_bitsILi8EEENSU_INS5_IJNSA_ILi8EEESI_EEENS5_IJSI_SC_EEEEEEEvNS4_8identityENS4_23SM90_TMA_LOAD_MULTICASTES1B_vS1C_EENS_8epilogue10collective6detail29Sm90TmaWarpSpecializedAdapterINS1G_15DefaultEpilogueISK_SL_SL_NS1F_6thread17LinearCombinationISK_Li1EffLNS1K_9ScaleType4KindE0ELNS_15FloatRoundStyleE2ESK_EENS1_15EpilogueDefaultEEEEEvvEEEEvNT_6ParamsE:
[----:B------:R-:W-:Y:S01]  /*0000*/  LDC R1, c[0x0][0x28] ;  /* 0x00000a00ff017b82 */ /* 0x000fe20000000800 */
[----:B------:R-:W0:Y:S01]  /*0010*/  S2R R0, SR_TID.X ;  /* 0x0000000000007919 */ /* 0x000e220000002100 */
[----:B------:R-:W-:Y:S01]  /*0020*/  ELECT P0, URZ, PT ;  /* 0x00000000003f782f */ /* 0x000fe20003800000 */
[----:B------:R-:W-:Y:S01]  /*0030*/  BSSY B0, `(.L_x_0) ;  /* 0x000000f000007945 */ /* 0x000fe20003800000 */
[--C-:B0-----:R-:W-:Y:S02]  /*0040*/  SHF.R.U32.HI R2, RZ, 0x5, R0.reuse ;  /* 0x00000005ff027819 */ /* 0x101fe40000011600 */
[----:B------:R-:W-:-:S03]  /*0050*/  SHF.R.U32.HI R3, RZ, 0x7, R0 ;  /* 0x00000007ff037819 */ /* 0x000fc60000011600 */
[----:B------:R-:W0:Y:S04]  /*0060*/  SHFL.IDX PT, R7, R2, RZ, 0x1f ;  /* 0x00001fff02077589 */ /* 0x000e2800000e0000 */
[----:B------:R-:W1:Y:S01]  /*0070*/  SHFL.IDX PT, R3, R3, RZ, 0x1f ;  /* 0x00001fff03037589 */ /* 0x000e6200000e0000 */
[----:B0-----:R-:W-:-:S13]  /*0080*/  ISETP.NE.OR P0, PT, R7, RZ, !P0 ;  /* 0x000000ff0700720c */ /* 0x001fda0004705670 */
[----:B-1----:R-:W-:Y:S05]  /*0090*/  @P0 BRA `(.L_x_1) ;  /* 0x0000000000200947 */ /* 0x002fea0003800000 */
[----:B------:R-:W-:Y:S02]  /*00a0*/  ULDC.64 UR4, c[0x0][0x198] ;  /* 0x0000660000047ab9 */ /* 0x000fe40000000a00 */
[----:B------:R-:W-:Y:S02]  /*00b0*/  UIADD3 UR6, UP0, UR4, 0xf0, URZ ;  /* 0x000000f004067890 */ /* 0x000fe4000ff1e03f */
[----:B------:R-:W-:Y:S02]  /*00c0*/  UIADD3 UR4, UP1, UR4, 0x1f0, URZ ;  /* 0x000001f004047890 */ /* 0x000fe4000ff3e03f */
[----:B------:R-:W-:Y:S02]  /*00d0*/  UIADD3.X UR7, URZ, UR5, URZ, UP0, !UPT ;  /* 0x000000053f077290 */ /* 0x000fe400087fe43f */
[----:B------:R-:W-:-:S07]  /*00e0*/  UIADD3.X UR5, URZ, UR5, URZ, UP1, !UPT ;  /* 0x000000053f057290 */ /* 0x000fce0008ffe43f */
[----:B------:R0:W-:Y:S02]  /*00f0*/  UTMACCTL.PF [UR6] ;  /* 0x00000000060079b9 */ /* 0x0001e40008040000 */
[----:B------:R0:W-:Y:S02]  /*0100*/  UTMACCTL.PF [UR4] ;  /* 0x00000000040079b9 */ /* 0x0001e40008040000 */
[----:B0-----:R-:W-:Y:S01]  /*0110*/  NOP ;  /* 0x0000000000007918 */ /* 0x001fe20000000000 */
.L_x_1:
[----:B------:R-:W-:Y:S05]  /*0120*/  BSYNC B0 ;  /* 0x0000000000007941 */ /* 0x000fea0003800000 */
.L_x_0:
[----:B------:R-:W0:Y:S02]  /*0130*/  SHFL.IDX PT, R4, R2, RZ, 0x1f ;  /* 0x00001fff02047589 */ /* 0x000e2400000e0000 */
[----:B0-----:R-:W-:-:S13]  /*0140*/  ISETP.NE.AND P0, PT, R4, RZ, PT ;  /* 0x000000ff0400720c */ /* 0x001fda0003f05270 */
[----:B------:R-:W-:Y:S05]  /*0150*/  @P0 BRA `(.L_x_2) ;  /* 0x00000000009c0947 */ /* 0x000fea0003800000 */
[----:B------:R-:W-:Y:S01]  /*0160*/  ELECT P0, URZ, PT ;  /* 0x00000000003f782f */ /* 0x000fe20003800000 */
[----:B------:R-:W-:-:S12]  /*0170*/  BSSY B0, `(.L_x_2) ;  /* 0x0000025000007945 */ /* 0x000fd80003800000 */
[----:B------:R-:W-:Y:S05]  /*0180*/  @!P0 BRA `(.L_x_3) ;  /* 0x00000000008c8947 */ /* 0x000fea0003800000 */
[----:B------:R-:W0:Y:S01]  /*0190*/  S2UR UR8, SR_CgaCtaId ;  /* 0x00000000000879c3 */ /* 0x000e220000008800 */
[----:B------:R-:W-:Y:S01]  /*01a0*/  UMOV UR4, 0x400 ;  /* 0x0000040000047882 */ /* 0x000fe20000000000 */
[----:B------:R-:W-:Y:S01]  /*01b0*/  UMOV UR5, 0x1 ;  /* 0x0000000100057882 */ /* 0x000fe20000000000 */
[----:B------:R-:W-:Y:S02]  /*01c0*/  UMOV UR6, 0x4 ;  /* 0x0000000400067882 */ /* 0x000fe40000000000 */
[----:B------:R-:W-:-:S04]  /*01d0*/  UIADD3 UR6, -UR6, 0x100000, URZ ;  /* 0x0010000006067890 */ /* 0x000fc8000fffe13f */
[----:B------:R-:W-:Y:S02]  /*01e0*/  USHF.L.U32 UR7, UR6, 0xb, URZ ;  /* 0x0000000b06077899 */ /* 0x000fe4000800063f */
[----:B------:R-:W-:Y:S02]  /*01f0*/  USHF.L.U32 UR6, UR6, 0x1, URZ ;  /* 0x0000000106067899 */ /* 0x000fe4000800063f */
[----:B0-----:R-:W-:Y:S02]  /*0200*/  ULEA UR8, UR8, UR4, 0x18 ;  /* 0x0000000408087291 */ /* 0x001fe4000f8ec03f */
[----:B------:R-:W-:-:S04]  /*0210*/  UIADD3 UR4, -UR5, 0x100000, URZ ;  /* 0x0010000005047890 */ /* 0x000fc8000fffe13f */
[----:B------:R-:W-:Y:S02]  /*0220*/  USHF.L.U32 UR5, UR4, 0xb, URZ ;  /* 0x0000000b04057899 */ /* 0x000fe4000800063f */
[----:B------:R-:W-:Y:S01]  /*0230*/  USHF.L.U32 UR4, UR4, 0x1, URZ ;  /* 0x0000000104047899 */ /* 0x000fe2000800063f */
[----:B------:R-:W0:Y:S11]  /*0240*/  FENCE.VIEW.ASYNC.S ;  /* 0x00000000000073c6 */ /* 0x000e360000000000 */
[----:B0-----:R0:W1:Y:S01]  /*0250*/  SYNCS.EXCH.64 URZ, [UR8], UR4 ;  /* 0x00000004083f75b2 */ /* 0x0010620008000100 */
[----:B------:R0:W2:Y:S01]  /*0260*/  SYNCS.EXCH.64 URZ, [UR8+0x58], UR6 ;  /* 0x00005806083f75b2 */ /* 0x0000a20008000100 */
[----:B------:R0:W3:Y:S01]  /*0270*/  SYNCS.EXCH.64 URZ, [UR8+0x8], UR4 ;  /* 0x00000804083f75b2 */ /* 0x0000e20008000100 */
[----:B------:R0:W4:Y:S01]  /*0280*/  SYNCS.EXCH.64 URZ, [UR8+0x60], UR6 ;  /* 0x00006006083f75b2 */ /* 0x0001220008000100 */
[----:B------:R0:W0:Y:S01]  /*0290*/  SYNCS.EXCH.64 URZ, [UR8+0x10], UR4 ;  /* 0x00001004083f75b2 */ /* 0x0000220008000100 */
        /* <DEDUP_REMOVED lines=17> */
[----:B------:R-:W-:Y:S01]  /*03b0*/  NOP ;  /* 0x0000000000007918 */ /* 0x000fe20000000000 */
.L_x_3:
[----:B0-----:R-:W-:Y:S05]  /*03c0*/  BSYNC B0 ;  /* 0x0000000000007941 */ /* 0x001fea0003800000 */
.L_x_2:
[----:B------:R-:W-:Y:S01]  /*03d0*/  SHF.R.S32.HI R5, RZ, 0x1f, R0 ;  /* 0x0000001fff057819 */ /* 0x000fe20000011400 */
[----:B------:R-:W0:Y:S01]  /*03e0*/  SHFL.IDX PT, R2, R2, RZ, 0x1f ;  /* 0x00001fff02027589 */ /* 0x000e2200000e0000 */
[----:B------:R-:W5:Y:S01]  /*03f0*/  S2UR UR8, SR_CTAID.X ;  /* 0x00000000000879c3 */ /* 0x000f620000002500 */
[----:B------:R-:W-:Y:S02]  /*0400*/  ELECT P0, URZ, PT ;  /* 0x00000000003f782f */ /* 0x000fe40003800000 */
[----:B------:R-:W-:Y:S01]  /*0410*/  LEA.HI R5, R5, R0, RZ, 0x7 ;  /* 0x0000000005057211 */ /* 0x000fe200078f38ff */
[----:B------:R-:W1:Y:S01]  /*0420*/  S2R R8, SR_CTAID.Y ;  /* 0x0000000000087919 */ /* 0x000e620000002600 */
[----:B------:R-:W-:Y:S01]  /*0430*/  SHF.R.S32.HI R11, RZ, 0x1f, R4 ;  /* 0x0000001fff0b7819 */ /* 0x000fe20000011404 */
[----:B------:R-:W-:Y:S01]  /*0440*/  ULDC UR4, c[0x0][0x150] ;  /* 0x0000540000047ab9 */ /* 0x000fe20000000800 */
[----:B------:R-:W-:Y:S01]  /*0450*/  LOP3.LUT R5, R5, 0xffffff80, RZ, 0xc0, !PT ;  /* 0xffffff8005057812 */ /* 0x000fe200078ec0ff */
[----:B------:R-:W-:Y:S01]  /*0460*/  VIADD R16, R3, 0xffffffff ;  /* 0xffffffff03107836 */ /* 0x000fe20000000000 */
[----:B------:R-:W-:Y:S01]  /*0470*/  LEA.HI R11, R11, R4, RZ, 0x2 ;  /* 0x000000040b0b7211 */ /* 0x000fe200078f10ff */
[----:B------:R-:W2:Y:S01]  /*0480*/  LDC R12, c[0x0][0x144] ;  /* 0x00005100ff0c7b82 */ /* 0x000ea20000000800 */
[----:B------:R-:W-:Y:S01]  /*0490*/  NOP ;  /* 0x0000000000007918 */ /* 0x000fe20000000000 */
[----:B------:R-:W-:Y:S01]  /*04a0*/  IMAD.IADD R6, R0, 0x1, -R5 ;  /* 0x0000000100067824 */ /* 0x000fe200078e0a05 */
[----:B------:R-:W-:Y:S01]  /*04b0*/  LOP3.LUT R11, R11, 0x3ffffffc, RZ, 0xc0, !PT ;  /* 0x3ffffffc0b0b7812 */ /* 0x000fe200078ec0ff */
[----:B------:R-:W-:Y:S01]  /*04c0*/  NOP ;  /* 0x0000000000007918 */ /* 0x000fe20000000000 */
[----:B------:R-:W-:-:S02]  /*04d0*/  ISETP.NE.AND P3, PT, R3, RZ, PT ;  /* 0x000000ff0300720c */ /* 0x000fc40003f65270 */
[----:B------:R-:W-:Y:S01]  /*04e0*/  SHF.R.S32.HI R5, RZ, 0x1f, R6 ;  /* 0x0000001fff057819 */ /* 0x000fe20000011406 */
[----:B------:R-:W-:Y:S01]  /*04f0*/  IMAD.IADD R4, R4, 0x1, -R11 ;  /* 0x0000000104047824 */ /* 0x000fe200078e0a0b */
[----:B------:R-:W3:Y:S01]  /*0500*/  LDC R15, c[0x0][0x140] ;  /* 0x00005000ff0f7b82 */ /* 0x000ee20000000800 */
[----:B------:R-:W-:Y:S02]  /*0510*/  ISETP.GE.U32.AND P6, PT, R16, 0x2, PT ;  /* 0x000000021000780c */ /* 0x000fe40003fc6070 */
[----:B------:R-:W-:Y:S02]  /*0520*/  LEA.HI R5, R5, R6, RZ, 0x3 ;  /* 0x0000000605057211 */ /* 0x000fe400078f18ff */
[----:B0-----:R-:W-:Y:S02]  /*0530*/  ISETP.NE.OR P0, PT, R2, RZ, !P0 ;  /* 0x000000ff0200720c */ /* 0x001fe40004705670 */
[--C-:B------:R-:W-:Y:S01]  /*0540*/  SHF.R.S32.HI R2, RZ, 0x3, R5.reuse ;  /* 0x00000003ff027819 */ /* 0x100fe20000011405 */
[----:B------:R-:W0:Y:S01]  /*0550*/  LDC R11, c[0x0][0x148] ;  /* 0x00005200ff0b7b82 */ /* 0x000e220000000800 */
[----:B------:R-:W-:-:S02]  /*0560*/  SHF.R.S32.HI R5, RZ, 0x1f, R5 ;  /* 0x0000001fff057819 */ /* 0x000fc40000011405 */
[----:B-----5:R-:W-:Y:S02]  /*0570*/  I2FP.F32.U32 R10, UR8 ;  /* 0x00000008000a7c45 */ /* 0x020fe40008201000 */
[----:B------:R-:W-:-:S03]  /*0580*/  LEA.HI R5, R5, R2, RZ, 0x2 ;  /* 0x0000000205057211 */ /* 0x000fc600078f10ff */
[----:B------:R-:W-:Y:S01]  /*0590*/  FMUL R10, R10, UR4 ;  /* 0x000000040a0a7c20 */ /* 0x000fe20008400000 */
[----:B------:R-:W-:Y:S01]  /*05a0*/  LOP3.LUT R5, R5, 0xfffffffc, RZ, 0xc0, !PT ;  /* 0xfffffffc05057812 */ /* 0x000fe200078ec0ff */
[----:B------:R-:W-:Y:S01]  /*05b0*/  VOTEU.ALL UP0, P0 ;  /* 0x00000000003f7886 */ /* 0x000fe20000000000 */
[----:B-1----:R-:W-:Y:S01]  /*05c0*/  I2FP.F32.U32 R13, R8 ;  /* 0x00000008000d7245 */ /* 0x002fe20000201000 */
[----:B------:R-:W-:Y:S01]  /*05d0*/  ULDC UR4, c[0x0][0x154] ;  /* 0x0000550000047ab9 */ /* 0x000fe20000000800 */
[----:B------:R-:W-:Y:S01]  /*05e0*/  VOTEU.ALL UP1, P0 ;  /* 0x00000000003f7886 */ /* 0x000fe20000020000 */
[----:B------:R-:W1:Y:S01]  /*05f0*/  F2I.U32.TRUNC.NTZ R10, R10 ;  /* 0x0000000a000a7305 */ /* 0x000e62000020f000 */
[----:B------:R-:W-:Y:S01]  /*0600*/  IMAD.IADD R5, R2, 0x1, -R5 ;  /* 0x0000000102057824 */ /* 0x000fe200078e0a05 */
[----:B------:R-:W5:Y:S01]  /*0610*/  @!UP0 S2UR UR7, SR_CgaCtaId ;  /* 0x00000000000789c3 */ /* 0x000f620000008800 */
[----:B------:R-:W-:Y:S01]  /*0620*/  FMUL R14, R13, UR4 ;  /* 0x000000040d0e7c20 */ /* 0x000fe20008400000 */
[----:B------:R-:W-:Y:S01]  /*0630*/  UMOV UR4, 0x20 ;  /* 0x0000002000047882 */ /* 0x000fe20000000000 */
[----:B------:R-:W-:Y:S01]  /*0640*/  IMAD R5, R4, 0x4, R5 ;  /* 0x0000000404057824 */ /* 0x000fe200078e0205 */
[----:B------:R-:W-:Y:S01]  /*0650*/  @!UP0 UMOV UR6, 0x400 ;  /* 0x0000040000068882 */ /* 0x000fe20000000000 */
[----:B------:R-:W-:-:S04]  /*0660*/  @!UP0 UIADD3 UR4, -UR4, 0x100000, URZ ;  /* 0x0010000004048890 */ /* 0x000fc8000fffe13f */
[----:B------:R-:W-:Y:S02]  /*0670*/  @!UP0 USHF.L.U32 UR5, UR4, 0xb, URZ ;  /* 0x0000000b04058899 */ /* 0x000fe4000800063f */
[----:B------:R-:W-:Y:S01]  /*0680*/  @!UP0 USHF.L.U32 UR4, UR4, 0x1, URZ ;  /* 0x0000000104048899 */ /* 0x000fe2000800063f */
[----:B---3--:R-:W-:Y:S01]  /*0690*/  ISETP.EQ.U32.AND P2, PT, R15, 0x1, PT ;  /* 0x000000010f00780c */ /* 0x008fe20003f42070 */
[----:B------:R-:W3:Y:S01]  /*06a0*/  F2I.U32.TRUNC.NTZ R14, R14 ;  /* 0x0000000e000e7305 */ /* 0x000ee2000020f000 */
[----:B------:R-:W-:-:S04]  /*06b0*/  LEA.HI R2, R5, R5, RZ, 0x1 ;  /* 0x0000000505027211 */ /* 0x000fc800078f08ff */
[----:B------:R-:W-:Y:S01]  /*06c0*/  LOP3.LUT R4, R2, 0xfffffffe, RZ, 0xc0, !PT ;  /* 0xfffffffe02047812 */ /* 0x000fe200078ec0ff */
[----:B-1----:R-:W-:Y:S01]  /*06d0*/  IMAD.MOV R17, RZ, RZ, -R10 ;  /* 0x000000ffff117224 */ /* 0x002fe200078e0a0a */
[----:B------:R-:W-:-:S03]  /*06e0*/  SHF.R.S32.HI R2, RZ, 0x1f, R7 ;  /* 0x0000001fff027819 */ /* 0x000fc60000011407 */
[----:B--2---:R-:W-:Y:S01]  /*06f0*/  IMAD R10, R12, R17, UR8 ;  /* 0x000000080c0a7e24 */ /* 0x004fe2000f8e0211 */
[----:B------:R-:W-:Y:S01]  /*0700*/  LEA.HI R2, R2, R7, RZ, 0x2 ;  /* 0x0000000702027211 */ /* 0x000fe200078f10ff */
[C---:B------:R-:W-:Y:S02]  /*0710*/  IMAD.IADD R13, R5.reuse, 0x1, -R4 ;  /* 0x00000001050d7824 */ /* 0x040fe400078e0a04 */
[----:B------:R-:W-:Y:S01]  /*0720*/  IMAD.SHL.U32 R4, R5, 0x4, RZ ;  /* 0x0000000405047824 */ /* 0x000fe200078e00ff */
[----:B------:R-:W-:Y:S01]  /*0730*/  LOP3.LUT R2, R2, 0xfffffffc, RZ, 0xc0, !PT ;  /* 0xfffffffc02027812 */ /* 0x000fe200078ec0ff */
[----:B---3--:R-:W-:Y:S01]  /*0740*/  IMAD.MOV R20, RZ, RZ, -R14 ;  /* 0x000000ffff147224 */ /* 0x008fe200078e0a0e */
[----:B------:R-:W-:Y:S01]  /*0750*/  ISETP.NE.AND P4, PT, R13, R10, PT ;  /* 0x0000000a0d00720c */ /* 0x000fe20003f85270 */
[----:B-----5:R-:W-:Y:S01]  /*0760*/  @!UP0 ULEA UR6, UR7, UR6, 0x18 ;  /* 0x0000000607068291 */ /* 0x020fe2000f8ec03f */
[----:B------:R-:W-:Y:S01]  /*0770*/  LOP3.LUT R5, R5, 0xc, R4, 0x78, !PT ;  /* 0x0000000c05057812 */ /* 0x000fe200078e7804 */
[----:B------:R-:W-:Y:S01]  /*0780*/  IMAD.IADD R7, R7, 0x1, -R2 ;  /* 0x0000000107077824 */ /* 0x000fe200078e0a02 */
[----:B------:R-:W-:Y:S01]  /*0790*/  VOTEU.ALL UP0, P0 ;  /* 0x00000000003f7886 */ /* 0x000fe20000000000 */
[----:B0-----:R-:W-:Y:S01]  /*07a0*/  IMAD R13, R11, R20, R8 ;  /* 0x000000140b0d7224 */ /* 0x001fe200078e0208 */
[----:B------:R-:W-:Y:S01]  /*07b0*/  LOP3.LUT P0, RZ, R6, 0x7, RZ, 0xc0, !PT ;  /* 0x0000000706ff7812 */ /* 0x000fe2000780c0ff */
[----:B------:R-:W-:Y:S01]  /*07c0*/  IMAD.MOV.U32 R6, RZ, RZ, 0x1 ;  /* 0x00000001ff067424 */ /* 0x000fe200078e00ff */
[----:B------:R-:W-:-:S02]  /*07d0*/  ISETP.NE.AND P1, PT, R7, 0x3, PT ;  /* 0x000000030700780c */ /* 0x000fc40003f25270 */
[----:B------:R-:W-:Y:S02]  /*07e0*/  ISETP.LT.U32.AND P0, PT, R5, 0x2, !P0 ;  /* 0x000000020500780c */ /* 0x000fe40004701070 */
[----:B------:R-:W-:Y:S01]  /*07f0*/  ISETP.EQ.OR P1, PT, R7, RZ, !P1 ;  /* 0x000000ff0700720c */ /* 0x000fe20004f22670 */
[----:B------:R-:W0:Y:S02]  /*0800*/  FENCE.VIEW.ASYNC.S ;  /* 0x00000000000073c6 */ /* 0x000e240000000000 */
[----:B0-----:R0:W1:Y:S01]  /*0810*/  @!UP0 SYNCS.EXCH.64 URZ, [UR6+0xc0], UR4 ;  /* 0x0000c004063f85b2 */ /* 0x0010620008000100 */
[----:B------:R-:W-:Y:S02]  /*0820*/  @P4 LEA.HI R2, R5, R5, RZ, 0x1 ;  /* 0x0000000505024211 */ /* 0x000fe400078f08ff */
[----:B------:R-:W-:Y:S02]  /*0830*/  ISETP.EQ.AND P1, PT, R3, RZ, P1 ;  /* 0x000000ff0300720c */ /* 0x000fe40000f22270 */
[----:B------:R-:W-:-:S02]  /*0840*/  @P4 SHF.R.S32.HI R2, RZ, 0x1, R2 ;  /* 0x00000001ff024819 */ /* 0x000fc40000011402 */
[----:B------:R-:W-:Y:S02]  /*0850*/  SEL R3, RZ, 0x1, !P0 ;  /* 0x00000001ff037807 */ /* 0x000fe40004000000 */
[----:B------:R-:W-:Y:S02]  /*0860*/  @P4 ISETP.NE.AND P5, PT, R2, R13, PT ;  /* 0x0000000d0200420c */ /* 0x000fe40003fa5270 */
[----:B------:R-:W-:Y:S02]  /*0870*/  SEL R4, RZ, 0x1, !P1 ;  /* 0x00000001ff047807 */ /* 0x000fe40004800000 */
[----:B------:R-:W-:Y:S02]  /*0880*/  @P4 SEL R6, RZ, 0x1, P5 ;  /* 0x00000001ff064807 */ /* 0x000fe40002800000 */
[----:B------:R-:W-:Y:S01]  /*0890*/  SEL R4, R4, 0x2, P6 ;  /* 0x0000000204047807 */ /* 0x000fe20003000000 */
[----:B------:R0:W2:Y:S01]  /*08a0*/  @!UP1 SYNCS.EXCH.64 URZ, [UR6+0xc8], UR4 ;  /* 0x0000c804063f95b2 */ /* 0x0000a20008000100 */
[----:B------:R-:W-:Y:S01]  /*08b0*/  LOP3.LUT R6, R6, R3, RZ, 0xc0, !PT ;  /* 0x0000000306067212 */ /* 0x000fe200078ec0ff */
[----:B------:R-:W-:Y:S01]  /*08c0*/  NOP ;  /* 0x0000000000007918 */ /* 0x000fe20000000000 */
[----:B------:R-:W-:Y:S05]  /*08d0*/  @!P2 BRA `(.L_x_4) ;  /* 0x000000000008a947 */ /* 0x000fea0003800000 */
[----:B-12-4-:R-:W-:Y:S01]  /*08e0*/  UCGABAR_ARV ;  /* 0x00000000000079c7 */ /* 0x016fe20008000000 */
[----:B------:R-:W-:Y:S05]  /*08f0*/  BRA `(.L_x_5) ;  /* 0x0000000000047947 */ /* 0x000fea0003800000 */
.L_x_4:
[----:B-12-4-:R-:W-:Y:S01]  /*0900*/  NOP ;  /* 0x0000000000007918 */ /* 0x016fe20000000000 */
.L_x_5:
[----:B------:R-:W1:Y:S01]  /*0910*/  LDC R2, c[0x0][0x65c] ;  /* 0x00019700ff027b82 */ /* 0x000e620000000800 */
[----:B------:R-:W-:Y:S01]  /*0920*/  IMAD.MOV.U32 R3, RZ, RZ, RZ ;  /* 0x000000ffff037224 */ /* 0x000fe200078e00ff */
[----:B-1----:R-:W-:Y:S01]  /*0930*/  ISETP.NE.AND P4, PT, R2, 0x1, PT ;  /* 0x000000010200780c */ /* 0x002fe20003f85270 */
[----:B------:R-:W-:-:S12]  /*0940*/  IMAD.U32 R2, RZ, RZ, UR8 ;  /* 0x00000008ff027e24 */ /* 0x000fd8000f8e00ff */
[----:B------:R-:W1:Y:S01]  /*0950*/  @P4 LDC R15, c[0x0][0x10] ;  /* 0x00000400ff0f4b82 */ /* 0x000e620000000800 */
[----:B------:R-:W-:Y:S02]  /*0960*/  @P4 IMAD.MOV.U32 R9, RZ, RZ, RZ ;  /* 0x000000ffff094224 */ /* 0x000fe400078e00ff */
[----:B------:R-:W-:-:S05]  /*0970*/  @P4 IMAD.MOV.U32 R17, RZ, RZ, RZ ;  /* 0x000000ffff114224 */ /* 0x000fca00078e00ff */
[----:B------:R-:W2:Y:S01]  /*0980*/  @!P4 LDC R13, c[0x0][0xc] ;  /* 0x00000300ff0dcb82 */ /* 0x000ea20000000800 */
[----:B-1----:R-:W-:-:S04]  /*0990*/  @P4 IMAD.WIDE.U32 R14, R15, UR8, R8 ;  /* 0x000000080f0e4c25 */ /* 0x002fc8000f8e0008 */
[----:B--2---:R-:W-:-:S04]  /*09a0*/  @!P4 IMAD.WIDE.U32 R12, R8, R13, R2 ;  /* 0x0000000d080cc225 */ /* 0x004fc800078e0002 */
[----:B------:R-:W-:Y:S02]  /*09b0*/  @P4 IMAD.MOV.U32 R2, RZ, RZ, R14 ;  /* 0x000000ffff024224 */ /* 0x000fe400078e000e */
[----:B------:R-:W-:Y:S02]  /*09c0*/  @P4 IMAD.IADD R3, R15, 0x1, R17 ;  /* 0x000000010f034824 */ /* 0x000fe400078e0211 */
[----:B------:R-:W-:Y:S02]  /*09d0*/  @!P4 IMAD.MOV.U32 R2, RZ, RZ, R12 ;  /* 0x000000ffff02c224 */ /* 0x000fe400078e000c */
[----:B------:R-:W-:Y:S01]  /*09e0*/  @!P4 IMAD.MOV.U32 R3, RZ, RZ, R13 ;  /* 0x000000ffff03c224 */ /* 0x000fe200078e000d */
[----:B------:R-:W-:Y:S06]  /*09f0*/  @!P2 BRA `(.L_x_6) ;  /* 0x00000000000ca947 */ /* 0x000fec0003800000 */
[----:B------:R-:W-:Y:S01]  /*0a00*/  UCGABAR_WAIT ;  /* 0x0000000000007dc7 */ /* 0x000fe20008000000 */
[----:B------:R-:W-:Y:S01]  /*0a10*/  CCTL.IVALL ;  /* 0x00000000ff00798f */ /* 0x000fe20002000000 */
[----:B------:R-:W-:Y:S05]  /*0a20*/  BRA `(.L_x_7) ;  /* 0x0000000000047947 */ /* 0x000fea0003800000 */
.L_x_6:
[----:B------:R-:W-:Y:S06]  /*0a30*/  BAR.SYNC.DEFER_BLOCKING 0x0 ;  /* 0x0000000000007b1d */ /* 0x000fec0000010000 */
.L_x_7:
[----:B------:R-:W-:Y:S05]  /*0a40*/  @!P3 BRA `(.L_x_8) ;  /* 0x000000640088b947 */ /* 0x000fea0003800000 */
[----:B------:R-:W-:-:S13]  /*0a50*/  ISETP.GT.U32.AND P0, PT, R16, 0x1, PT ;  /* 0x000000011000780c */ /* 0x000fda0003f04070 */
[----:B0-----:R-:W-:Y:S05]  /*0a60*/  @P0 EXIT ;  /* 0x000000000000094d */ /* 0x001fea0003800000 */
[----:B------:R-:W-:Y:S01]  /*0a70*/  ULDC.64 UR4, c[0x0][0x650] ;  /* 0x0001940000047ab9 */ /* 0x000fe20000000a00 */
[----:B------:R-:W-:Y:S01]  /*0a80*/  PRMT R13, RZ, 0x7610, R13 ;  /* 0x00007610ff0d7816 */ /* 0x000fe2000000000d */
[----:B------:R-:W-:Y:S01]  /*0a90*/  IMAD.MOV.U32 R12, RZ, RZ, -0x1 ;  /* 0xffffffffff0c7424 */ /* 0x000fe200078e00ff */
[----:B------:R-:W-:Y:S01]  /*0aa0*/  ISETP.GE.U32.AND P0, PT, R2, UR4, PT ;  /* 0x0000000402007c0c */ /* 0x000fe2000bf06070 */
[----:B------:R-:W-:Y:S02]  /*0ab0*/  IMAD.MOV.U32 R14, RZ, RZ, -0x1 ;  /* 0xffffffffff0e7424 */ /* 0x000fe400078e00ff */
[----:B------:R-:W-:Y:S01]  /*0ac0*/  IMAD.MOV.U32 R7, RZ, RZ, -0x1 ;  /* 0xffffffffff077424 */ /* 0x000fe200078e00ff */
[----:B------:R-:W-:-:S13]  /*0ad0*/  ISETP.GE.U32.AND.EX P0, PT, R3, UR5, PT, P0 ;  /* 0x0000000503007c0c */ /* 0x000fda000bf06100 */
[----:B------:R-:W-:Y:S05]  /*0ae0*/  @P0 BRA `(.L_x_9) ;  /* 0x0000000400280947 */ /* 0x000fea0003800000 */
[----:B------:R-:W0:Y:S01]  /*0af0*/  LDC.64 R22, c[0x0][0x628] ;  /* 0x00018a00ff167b82 */ /* 0x000e220000000a00 */
[----:B------:R-:W-:Y:S02]  /*0b00*/  IMAD.MOV.U32 R12, RZ, RZ, R2 ;  /* 0x000000ffff0c7224 */ /* 0x000fe400078e0002 */
[----:B------:R-:W-:-:S05]  /*0b10*/  IMAD.MOV.U32 R13, RZ, RZ, R3 ;  /* 0x000000ffff0d7224 */ /* 0x000fca00078e0003 */
[----:B------:R-:W1:Y:S08]  /*0b20*/  LDC R18, c[0x0][0x630] ;  /* 0x00018c00ff127b82 */ /* 0x000e700000000800 */
[----:B------:R-:W2:Y:S01]  /*0b30*/  LDC.64 R24, c[0x0][0x620] ;  /* 0x00018800ff187b82 */ /* 0x000ea20000000a00 */
[----:B0-----:R-:W-:-:S04]  /*0b40*/  ISETP.NE.U32.AND P0, PT, R22, RZ, PT ;  /* 0x000000ff1600720c */ /* 0x001fc80003f05070 */
[----:B------:R-:W-:-:S13]  /*0b50*/  ISETP.NE.AND.EX P0, PT, R23, RZ, PT, P0 ;  /* 0x000000ff1700720c */ /* 0x000fda0003f05300 */
[----:B-12---:R-:W-:Y:S05]  /*0b60*/  @!P0 BRA `(.L_x_10) ;  /* 0x0000000000288947 */ /* 0x006fea0003800000 */
[----:B------:R-:W0:Y:S02]  /*0b70*/  LDC R7, c[0x0][0x634] ;  /* 0x00018d00ff077b82 */ /* 0x000e240000000800 */
[----:B0-----:R-:W-:-:S05]  /*0b80*/  IADD3 R7, P0, R2, R7, RZ ;  /* 0x0000000702077210 */ /* 0x001fca0007f1e0ff */
[----:B------:R-:W-:-:S04]  /*0b90*/  IMAD.X R19, RZ, RZ, R3, P0 ;  /* 0x000000ffff137224 */ /* 0x000fc800000e0603 */
[----:B------:R-:W-:-:S04]  /*0ba0*/  IMAD.WIDE.U32 R12, R19, R22, RZ ;  /* 0x00000016130c7225 */ /* 0x000fc800078e00ff */
[----:B------:R-:W-:-:S04]  /*0bb0*/  IMAD.WIDE.U32 R14, P0, R7, R23, R12 ;  /* 0x00000017070e7225 */ /* 0x000fc8000780000c */
[----:B------:R-:W-:-:S04]  /*0bc0*/  IMAD.WIDE.U32 R12, R7, R22, RZ ;  /* 0x00000016070c7225 */ /* 0x000fc800078e00ff */
[----:B------:R-:W-:Y:S01]  /*0bd0*/  IMAD.X R17, RZ, RZ, RZ, P0 ;  /* 0x000000ffff117224 */ /* 0x000fe200000e06ff */
[----:B------:R-:W-:Y:S01]  /*0be0*/  IADD3 RZ, P0, R13, R14, RZ ;  /* 0x0000000e0dff7210 */ /* 0x000fe20007f1e0ff */
[----:B------:R-:W-:-:S04]  /*0bf0*/  IMAD.MOV.U32 R16, RZ, RZ, R15 ;  /* 0x000000ffff107224 */ /* 0x000fc800078e000f */
[----:B------:R-:W-:-:S08]  /*0c00*/  IMAD.WIDE.U32.X R12, R19, R23, R16, P0 ;  /* 0x00000017130c7225 */ /* 0x000fd000000e0410 */
.L_x_10:
[----:B------:R-:W0:Y:S01]  /*0c10*/  LDC.64 R28, c[0x0][0x640] ;  /* 0x00019000ff1c7b82 */ /* 0x000e220000000a00 */
[--C-:B------:R-:W-:Y:S01]  /*0c20*/  SHF.R.U64 R27, R12, R18, R13.reuse ;  /* 0x000000120c1b7219 */ /* 0x100fe2000000120d */
[----:B------:R-:W-:Y:S01]  /*0c30*/  IMAD R31, R11, R20, R8 ;  /* 0x000000140b1f7224 */ /* 0x000fe200078e0208 */
[----:B------:R-:W-:Y:S01]  /*0c40*/  SHF.R.U32.HI R7, RZ, R18, R13 ;  /* 0x00000012ff077219 */ /* 0x000fe2000001160d */
[----:B------:R-:W-:Y:S01]  /*0c50*/  IMAD.MOV.U32 R23, RZ, RZ, 0x1 ;  /* 0x00000001ff177424 */ /* 0x000fe200078e00ff */
[----:B------:R-:W-:-:S03]  /*0c60*/  IADD3 R9, P0, RZ, -R27, RZ ;  /* 0x8000001bff097210 */ /* 0x000fc60007f1e0ff */
[----:B------:R-:W1:Y:S02]  /*0c70*/  LDC R22, c[0x0][0x618] ;  /* 0x00018600ff167b82 */ /* 0x000e640000000800 */
[----:B------:R-:W-:Y:S02]  /*0c80*/  IMAD.X R7, RZ, RZ, ~R7, P0 ;  /* 0x000000ffff077224 */ /* 0x000fe400000e0e07 */
[----:B------:R-:W-:-:S04]  /*0c90*/  IMAD.WIDE.U32 R12, R9, R24, R2 ;  /* 0x00000018090c7225 */ /* 0x000fc800078e0002 */
[----:B------:R-:W2:Y:S01]  /*0ca0*/  LDC R18, c[0x0][0x608] ;  /* 0x00018200ff127b82 */ /* 0x000ea20000000800 */
[----:B------:R-:W-:Y:S02]  /*0cb0*/  IMAD R14, R7, R24, RZ ;  /* 0x00000018070e7224 */ /* 0x000fe400078e02ff */
[----:B------:R-:W-:Y:S02]  /*0cc0*/  IMAD.MOV.U32 R7, RZ, RZ, -0x1 ;  /* 0xffffffffff077424 */ /* 0x000fe400078e00ff */
[----:B------:R-:W-:-:S03]  /*0cd0*/  IMAD R9, R9, R25, R14 ;  /* 0x0000001909097224 */ /* 0x000fc600078e020e */
[----:B------:R-:W3:Y:S01]  /*0ce0*/  LDC R26, c[0x0][0x658] ;  /* 0x00019600ff1a7b82 */ /* 0x000ee20000000800 */
[----:B------:R-:W-:Y:S01]  /*0cf0*/  IMAD.IADD R9, R13, 0x1, R9 ;  /* 0x000000010d097824 */ /* 0x000fe200078e0209 */
[----:B0-----:R-:W-:-:S04]  /*0d00*/  ISETP.NE.U32.AND P0, PT, R28, RZ, PT ;  /* 0x000000ff1c00720c */ /* 0x001fc80003f05070 */
[----:B------:R-:W-:Y:S02]  /*0d10*/  ISETP.NE.AND.EX P0, PT, R29, RZ, PT, P0 ;  /* 0x000000ff1d00720c */ /* 0x000fe40003f05300 */
[----:B------:R-:W0:Y:S01]  /*0d20*/  LDC R24, c[0x0][0x600] ;  /* 0x00018000ff187b82 */ /* 0x000e220000000800 */
[-CC-:B-1----:R-:W-:Y:S02]  /*0d30*/  SHF.R.U64 R16, R12, R22.reuse, R9.reuse ;  /* 0x000000160c107219 */ /* 0x182fe40000001209 */
[----:B------:R-:W-:-:S05]  /*0d40*/  SHF.R.U32.HI R9, RZ, R22, R9 ;  /* 0x00000016ff097219 */ /* 0x000fca0000011609 */
[----:B------:R-:W1:Y:S01]  /*0d50*/  LDC R19, c[0x0][0x648] ;  /* 0x00019200ff137b82 */ /* 0x000e620000000800 */
[-CC-:B--2---:R-:W-:Y:S02]  /*0d60*/  SHF.R.U64 R22, R16, R18.reuse, R9.reuse ;  /* 0x0000001210167219 */ /* 0x184fe40000001209 */
[----:B------:R-:W-:-:S05]  /*0d70*/  SHF.R.U32.HI R9, RZ, R18, R9 ;  /* 0x00000012ff097219 */ /* 0x000fca0000011609 */
[----:B------:R-:W2:Y:S01]  /*0d80*/  LDC R21, c[0x0][0x638] ;  /* 0x00018e00ff157b82 */ /* 0x000ea20000000800 */
[-CC-:B---3--:R-:W-:Y:S02]  /*0d90*/  SHF.R.U64 R18, R22, R26.reuse, R9.reuse ;  /* 0x0000001a16127219 */ /* 0x188fe40000001209 */
[-C--:B------:R-:W-:Y:S02]  /*0da0*/  SHF.L.U32 R7, R7, R26.reuse, RZ ;  /* 0x0000001a07077219 */ /* 0x080fe400000006ff */
[----:B------:R-:W-:Y:S01]  /*0db0*/  SHF.R.U32.HI R9, RZ, R26, R9 ;  /* 0x0000001aff097219 */ /* 0x000fe20000011609 */
[----:B------:R-:W-:Y:S01]  /*0dc0*/  IMAD.MOV.U32 R8, RZ, RZ, R18 ;  /* 0x000000ffff087224 */ /* 0x000fe200078e0012 */
[----:B------:R-:W-:Y:S01]  /*0dd0*/  LOP3.LUT R11, RZ, R7, RZ, 0x33, !PT ;  /* 0x00000007ff0b7212 */ /* 0x000fe200078e33ff */
[----:B------:R-:W3:Y:S01]  /*0de0*/  LDC R25, c[0x0][0x610] ;  /* 0x00018400ff197b82 */ /* 0x000ee20000000800 */
[----:B------:R-:W-:Y:S05]  /*0df0*/  @!P0 BRA `(.L_x_11) ;  /* 0x0000000000288947 */ /* 0x000fea0003800000 */
[----:B------:R-:W4:Y:S02]  /*0e00*/  LDC R7, c[0x0][0x64c] ;  /* 0x00019300ff077b82 */ /* 0x000f240000000800 */
[----:B----4-:R-:W-:-:S05]  /*0e10*/  IADD3 R7, P0, R18, R7, RZ ;  /* 0x0000000712077210 */ /* 0x010fca0007f1e0ff */
        /* <DEDUP_REMOVED lines=8> */
.L_x_11:
[----:B-1----:R-:W-:Y:S01]  /*0ea0*/  SHF.R.U64 R9, R8, R19, R9 ;  /* 0x0000001308097219 */ /* 0x002fe20000001209 */
[----:B------:R-:W-:Y:S01]  /*0eb0*/  IMAD.MOV.U32 R13, RZ, RZ, 0x1 ;  /* 0x00000001ff0d7424 */ /* 0x000fe200078e00ff */
[----:B------:R-:W-:Y:S01]  /*0ec0*/  LOP3.LUT R8, R22, R11, RZ, 0xc0, !PT ;  /* 0x0000000b16087212 */ /* 0x000fe200078ec0ff */
[----:B0-----:R-:W-:Y:S01]  /*0ed0*/  VIADD R11, R24, 0xffffffff ;  /* 0xffffffff180b7836 */ /* 0x001fe20000000000 */
[----:B------:R-:W-:Y:S01]  /*0ee0*/  SHF.L.U32 R7, R23, R26, RZ ;  /* 0x0000001a17077219 */ /* 0x000fe200000006ff */
[----:B------:R-:W-:Y:S01]  /*0ef0*/  IMAD.MOV R12, RZ, RZ, -R9 ;  /* 0x000000ffff0c7224 */ /* 0x000fe200078e0a09 */
[----:B------:R-:W-:Y:S02]  /*0f00*/  SEL R10, R10, R31, !P4 ;  /* 0x0000001f0a0a7207 */ /* 0x000fe40006000000 */
[----:B------:R-:W-:Y:S01]  /*0f10*/  LOP3.LUT R11, R16, R11, RZ, 0xc0, !PT ;  /* 0x0000000b100b7212 */ /* 0x000fe200078ec0ff */
[----:B------:R-:W-:Y:S02]  /*0f20*/  IMAD R9, R7, R9, R8 ;  /* 0x0000000907097224 */ /* 0x000fe400078e0208 */
[----:B--2---:R-:W-:-:S02]  /*0f30*/  IMAD R7, R12, R21, R18 ;  /* 0x000000150c077224 */ /* 0x004fc400078e0212 */
[----:B---3--:R-:W-:Y:S02]  /*0f40*/  IMAD R10, R9, R25, R10 ;  /* 0x00000019090a7224 */ /* 0x008fe400078e020a */
[----:B------:R-:W-:-:S05]  /*0f50*/  IMAD R7, R7, R24, R11 ;  /* 0x0000001807077224 */ /* 0x000fca00078e020b */
[----:B------:R-:W-:Y:S02]  /*0f60*/  SEL R14, R7, R10, !P4 ;  /* 0x0000000a070e7207 */ /* 0x000fe40006000000 */
[----:B------:R-:W-:Y:S01]  /*0f70*/  SEL R12, R10, R7, !P4 ;  /* 0x000000070a0c7207 */ /* 0x000fe20006000000 */
[----:B------:R-:W-:-:S07]  /*0f80*/  IMAD.MOV.U32 R7, RZ, RZ, R27 ;  /* 0x000000ffff077224 */ /* 0x000fce00078e001b */
.L_x_9:
[----:B------:R-:W-:-:S08]  /*0f90*/  NOP ;  /* 0x0000000000007918 */ /* 0x000fd00000000000 */
[----:B------:R-:W0:Y:S02]  /*0fa0*/  USETMAXREG.TRY_ALLOC.CTAPOOL UP0, 0xe8 ;  /* 0x000000e8000079c8 */ /* 0x000e240008000600 */
[----:B0-----:R-:W-:-:S13]  /*0fb0*/  PLOP3.LUT P0, PT, PT, PT, UP0, 0x80, 0x0 ;  /* 0x000000000000781c */ /* 0x001fda0003f0f008 */
[----:B------:R-:W-:Y:S05]  /*0fc0*/  @!P0 BRA `(.L_x_9) ;  /* 0xfffffffc00f08947 */ /* 0x000fea000383ffff */
[----:B------:R-:W-:Y:S01]  /*0fd0*/  ULDC.64 UR4, c[0x0][0x598] ;  /* 0x0001660000047ab9 */ /* 0x000fe20000000a00 */
[----:B------:R-:W-:Y:S01]  /*0fe0*/  ULDC.64 UR28, c[0x0][0x208] ;  /* 0x00008200001c7ab9 */ /* 0x000fe20000000a00 */
[----:B------:R-:W-:-:S04]  /*0ff0*/  ISETP.NE.U32.AND P0, PT, RZ, UR4, PT ;  /* 0x00000004ff007c0c */ /* 0x000fc8000bf05070 */
[----:B------:R-:W-:-:S13]  /*1000*/  ISETP.NE.AND.EX P0, PT, RZ, UR5, PT, P0 ;  /* 0x00000005ff007c0c */ /* 0x000fda000bf05300 */
[----:B------:R-:W-:Y:S05]  /*1010*/  @!P0 BRA `(.L_x_12) ;  /* 0x00000000001c8947 */ /* 0x000fea0003800000 */
[----:B------:R-:W0:Y:S02]  /*1020*/  LDC.64 R8, c[0x0][0x598] ;  /* 0x00016600ff087b82 */ /* 0x000e240000000a00 */
[----:B0-----:R-:W2:Y:S02]  /*1030*/  LDG.E.64 R8, desc[UR28][R8.64] ;  /* 0x0000001c08087981 */ /* 0x001ea4000c1e1b00 */
[----:B--2---:R-:W-:-:S04]  /*1040*/  ISETP.NE.U32.AND P0, PT, R8, RZ, PT ;  /* 0x000000ff0800720c */ /* 0x004fc80003f05070 */
[----:B------:R-:W-:-:S13]  /*1050*/  ISETP.NE.AND.EX P0, PT, R9, RZ, PT, P0 ;  /* 0x000000ff0900720c */ /* 0x000fda0003f05300 */
[----:B------:R-:W-:Y:S05]  /*1060*/  @!P0 BRA `(.L_x_12) ;  /* 0x0000000000088947 */ /* 0x000fea0003800000 */
[----:B------:R0:W5:Y:S01]  /*1070*/  LD.E R8, desc[UR28][R8.64] ;  /* 0x0000001c08087980 */ /* 0x000162000c101900 */
[----:B------:R-:W-:Y:S05]  /*1080*/  BRA `(.L_x_13) ;  /* 0x0000000000207947 */ /* 0x000fea0003800000 */
.L_x_12:
[----:B------:R-:W-:Y:S02]  /*1090*/  ULDC.64 UR4, c[0x0][0x588] ;  /* 0x0001620000047ab9 */ /* 0x000fe40000000a00 */
[----:B------:R-:W-:-:S04]  /*10a0*/  ISETP.NE.U32.AND P0, PT, RZ, UR4, PT ;  /* 0x00000004ff007c0c */ /* 0x000fc8000bf05070 */
[----:B------:R-:W-:-:S13]  /*10b0*/  ISETP.NE.AND.EX P0, PT, RZ, UR5, PT, P0 ;  /* 0x00000005ff007c0c */ /* 0x000fda000bf05300 */
[----:B------:R-:W-:Y:S05]  /*10c0*/  @!P0 BRA `(.L_x_14) ;  /* 0x00000000000c8947 */ /* 0x000fea0003800000 */
[----:B------:R-:W0:Y:S02]  /*10d0*/  LDC.64 R8, c[0x0][0x588] ;  /* 0x00016200ff087b82 */ /* 0x000e240000000a00 */
[----:B0-----:R1:W5:Y:S01]  /*10e0*/  LDG.E R8, desc[UR28][R8.64] ;  /* 0x0000001c08087981 */ /* 0x001362000c1e1900 */
[----:B------:R-:W-:Y:S05]  /*10f0*/  BRA `(.L_x_13) ;  /* 0x0000000000047947 */ /* 0x000fea0003800000 */
.L_x_14:
[----:B------:R-:W2:Y:S02]  /*1100*/  LDC R8, c[0x0][0x580] ;  /* 0x00016000ff087b82 */ /* 0x000ea40000000800 */
.L_x_13:
[----:B------:R-:W-:Y:S02]  /*1110*/  ULDC.64 UR4, c[0x0][0x5a0] ;  /* 0x0001680000047ab9 */ /* 0x000fe40000000a00 */
[----:B------:R-:W-:-:S04]  /*1120*/  ISETP.NE.U32.AND P0, PT, RZ, UR4, PT ;  /* 0x00000004ff007c0c */ /* 0x000fc8000bf05070 */
[----:B------:R-:W-:-:S13]  /*1130*/  ISETP.NE.AND.EX P0, PT, RZ, UR5, PT, P0 ;  /* 0x00000005ff007c0c */ /* 0x000fda000bf05300 */
[----:B------:R-:W-:Y:S05]  /*1140*/  @!P0 BRA `(.L_x_15) ;  /* 0x00000000001c8947 */ /* 0x000fea0003800000 */
[----:B------:R-:W3:Y:S02]  /*1150*/  LDC.64 R10, c[0x0][0x5a0] ;  /* 0x00016800ff0a7b82 */ /* 0x000ee40000000a00 */
[----:B---3--:R-:W3:Y:S02]  /*1160*/  LDG.E.64 R10, desc[UR28][R10.64] ;  /* 0x0000001c0a0a7981 */ /* 0x008ee4000c1e1b00 */
[----:B---3--:R-:W-:-:S04]  /*1170*/  ISETP.NE.U32.AND P0, PT, R10, RZ, PT ;  /* 0x000000ff0a00720c */ /* 0x008fc80003f05070 */
[----:B------:R-:W-:-:S13]  /*1180*/  ISETP.NE.AND.EX P0, PT, R11, RZ, PT, P0 ;  /* 0x000000ff0b00720c */ /* 0x000fda0003f05300 */
[----:B------:R-:W-:Y:S05]  /*1190*/  @!P0 BRA `(.L_x_15) ;  /* 0x0000000000088947 */ /* 0x000fea0003800000 */
[----:B01----:R0:W5:Y:S01]  /*11a0*/  LD.E R9, desc[UR28][R10.64] ;  /* 0x0000001c0a097980 */ /* 0x003162000c101900 */
[----:B------:R-:W-:Y:S05]  /*11b0*/  BRA `(.L_x_16) ;  /* 0x0000000000207947 */ /* 0x000fea0003800000 */
.L_x_15:
[----:B------:R-:W-:Y:S02]  /*11c0*/  ULDC.64 UR4, c[0x0][0x590] ;  /* 0x0001640000047ab9 */ /* 0x000fe40000000a00 */
[----:B------:R-:W-:-:S04]  /*11d0*/  ISETP.NE.U32.AND P0, PT, RZ, UR4, PT ;  /* 0x00000004ff007c0c */ /* 0x000fc8000bf05070 */
[----:B------:R-:W-:-:S13]  /*11e0*/  ISETP.NE.AND.EX P0, PT, RZ, UR5, PT, P0 ;  /* 0x00000005ff007c0c */ /* 0x000fda000bf05300 */
[----:B------:R-:W-:Y:S05]  /*11f0*/  @!P0 BRA `(.L_x_17) ;  /* 0x00000000000c8947 */ /* 0x000fea0003800000 */
[----:B------:R-:W0:Y:S02]  /*1200*/  LDC.64 R10, c[0x0][0x590] ;  /* 0x00016400ff0a7b82 */ /* 0x000e240000000a00 */
[----:B01----:R1:W5:Y:S01]  /*1210*/  LDG.E R9, desc[UR28][R10.64] ;  /* 0x0000001c0a097981 */ /* 0x003362000c1e1900 */
[----:B------:R-:W-:Y:S05]  /*1220*/  BRA `(.L_x_16) ;  /* 0x0000000000047947 */ /* 0x000fea0003800000 */
.L_x_17:
[----:B01----:R-:W3:Y:S02]  /*1230*/  LDC R9, c[0x0][0x584] ;  /* 0x00016100ff097b82 */ /* 0x003ee40000000800 */
.L_x_16:
[----:B------:R-:W-:-:S13]  /*1240*/  LOP3.LUT P0, RZ, R13, 0xff, RZ, 0xc0, !PT ;  /* 0x000000ff0dff7812 */ /* 0x000fda000780c0ff */
[----:B------:R-:W-:Y:S05]  /*1250*/  @!P0 EXIT ;  /* 0x000000000000894d */ /* 0x000fea0003800000 */
[----:B------:R-:W-:Y:S01]  /*1260*/  ULDC UR4, c[0x0][0x28c] ;  /* 0x0000a30000047ab9 */ /* 0x000fe20000000800 */
[----:B------:R-:W-:Y:S01]  /*1270*/  LOP3.LUT R114, R4, 0x1, RZ, 0xfc, !PT ;  /* 0x0000000104727812 */ /* 0x000fe200078efcff */
[----:B------:R-:W-:-:S04]  /*1280*/  UIADD3 UR4, UR4, 0x3f, URZ ;  /* 0x0000003f04047890 */ /* 0x000fc8000fffe03f */
[----:B------:R-:W-:-:S04]  /*1290*/  USHF.R.S32.HI UR5, URZ, 0x1f, UR4 ;  /* 0x0000001f3f057899 */ /* 0x000fc80008011404 */
[----:B------:R-:W-:-:S03]  /*12a0*/  ULEA.HI UR5, UR5, UR4, URZ, 0x6 ;  /* 0x0000000405057291 */ /* 0x000fc6000f8f303f */
[----:B------:R-:W-:Y:S01]  /*12b0*/  UMOV UR4, URZ ;  /* 0x0000003f00047c82 */ /* 0x000fe20008000000 */
[----:B------:R-:W-:-:S03]  /*12c0*/  USHF.R.S32.HI UR9, URZ, 0x6, UR5 ;  /* 0x000000063f097899 */ /* 0x000fc60008011405 */
[----:B------:R-:W-:-:S09]  /*12d0*/  UMOV UR5, URZ ;  /* 0x0000003f00057c82 */ /* 0x000fd20008000000 */
.L_x_140:
[----:B01----:R-:W-:Y:S01]  /*12e0*/  LOP3.LUT R10, R0, 0x80, RZ, 0xc0, !PT ;  /* 0x00000080000a7812 */ /* 0x003fe200078ec0ff */
[----:B------:R-:W0:Y:S01]  /*12f0*/  S2UR UR12, SR_CgaCtaId ;  /* 0x00000000000c79c3 */ /* 0x000e220000008800 */
[----:B------:R-:W-:Y:S01]  /*1300*/  UMOV UR11, 0x400 ;  /* 0x00000400000b7882 */ /* 0x000fe20000000000 */
[----:B------:R-:W-:Y:S01]  /*1310*/  UMOV UR6, URZ ;  /* 0x0000003f00067c82 */ /* 0x000fe20008000000 */
[----:B------:R-:W-:Y:S01]  /*1320*/  SHF.R.U32.HI R10, RZ, 0x7, R10 ;  /* 0x00000007ff0a7819 */ /* 0x000fe2000001160a */
[----:B------:R-:W-:Y:S01]  /*1330*/  UMOV UR7, URZ ;  /* 0x0000003f00077c82 */ /* 0x000fe20008000000 */
[----:B------:R-:W-:Y:S02]  /*1340*/  CS2R R18, SRZ ;  /* 0x0000000000127805 */ /* 0x000fe4000001ff00 */
[----:B------:R-:W-:Y:S02]  /*1350*/  CS2R R20, SRZ ;  /* 0x0000000000147805 */ /* 0x000fe4000001ff00 */
[----:B------:R-:W-:Y:S01]  /*1360*/  CS2R R22, SRZ ;  /* 0x0000000000167805 */ /* 0x000fe2000001ff00 */
[----:B------:R-:W1:Y:S01]  /*1370*/  LDC R11, c[0x0][0x28c] ;  /* 0x0000a300ff0b7b82 */ /* 0x000e620000000800 */
[----:B----4-:R-:W4:Y:S01]  /*1380*/  SHFL.IDX PT, R10, R10, RZ, 0x1f ;  /* 0x00001fff0a0a7589 */ /* 0x010f2200000e0000 */
[----:B------:R-:W-:-:S02]  /*1390*/  CS2R R72, SRZ ;  /* 0x0000000000487805 */ /* 0x000fc4000001ff00 */
[----:B------:R-:W-:Y:S02]  /*13a0*/  CS2R R74, SRZ ;  /* 0x00000000004a7805 */ /* 0x000fe4000001ff00 */
[----:B------:R-:W-:Y:S02]  /*13b0*/  CS2R R76, SRZ ;  /* 0x00000000004c7805 */ /* 0x000fe4000001ff00 */
[----:B------:R-:W-:Y:S02]  /*13c0*/  CS2R R78, SRZ ;  /* 0x00000000004e7805 */ /* 0x000fe4000001ff00 */
[----:B------:R-:W-:Y:S02]  /*13d0*/  CS2R R80, SRZ ;  /* 0x0000000000507805 */ /* 0x000fe4000001ff00 */
[----:B------:R-:W-:Y:S02]  /*13e0*/  CS2R R82, SRZ ;  /* 0x0000000000527805 */ /* 0x000fe4000001ff00 */
[----:B------:R-:W-:-:S02]  /*13f0*/  CS2R R84, SRZ ;  /* 0x0000000000547805 */ /* 0x000fc4000001ff00 */
[----:B------:R-:W-:Y:S02]  /*1400*/  CS2R R86, SRZ ;  /* 0x0000000000567805 */ /* 0x000fe4000001ff00 */
[----:B------:R-:W-:Y:S02]  /*1410*/  CS2R R88, SRZ ;  /* 0x0000000000587805 */ /* 0x000fe4000001ff00 */
[----:B------:R-:W-:Y:S02]  /*1420*/  CS2R R90, SRZ ;  /* 0x00000000005a7805 */ /* 0x000fe4000001ff00 */
[----:B------:R-:W-:Y:S02]  /*1430*/  CS2R R92, SRZ ;  /* 0x00000000005c7805 */ /* 0x000fe4000001ff00 */
[----:B------:R-:W-:Y:S02]  /*1440*/  CS2R R94, SRZ ;  /* 0x00000000005e7805 */ /* 0x000fe4000001ff00 */
[----:B------:R-:W-:-:S02]  /*1450*/  CS2R R96, SRZ ;  /* 0x0000000000607805 */ /* 0x000fc4000001ff00 */
[----:B------:R-:W-:Y:S01]  /*1460*/  CS2R R98, SRZ ;  /* 0x0000000000627805 */ /* 0x000fe2000001ff00 */
[----:B0-----:R-:W-:Y:S01]  /*1470*/  ULEA UR11, UR12, UR11, 0x18 ;  /* 0x0000000b0c0b7291 */ /* 0x001fe2000f8ec03f */
[----:B------:R-:W-:Y:S02]  /*1480*/  CS2R R100, SRZ ;  /* 0x0000000000647805 */ /* 0x000fe4000001ff00 */
[----:B------:R-:W-:Y:S01]  /*1490*/  CS2R R102, SRZ ;  /* 0x0000000000667805 */ /* 0x000fe2000001ff00 */
[----:B------:R-:W-:Y:S01]  /*14a0*/  UMOV UR12, UR5 ;  /* 0x00000005000c7c82 */ /* 0x000fe20008000000 */
[----:B------:R-:W-:Y:S02]  /*14b0*/  CS2R R104, SRZ ;  /* 0x0000000000687805 */ /* 0x000fe4000001ff00 */
[----:B------:R-:W-:Y:S02]  /*14c0*/  CS2R R106, SRZ ;  /* 0x00000000006a7805 */ /* 0x000fe4000001ff00 */
[----:B------:R-:W-:-:S02]  /*14d0*/  CS2R R108, SRZ ;  /* 0x00000000006c7805 */ /* 0x000fc4000001ff00 */
[----:B------:R-:W-:Y:S02]  /*14e0*/  CS2R R110, SRZ ;  /* 0x00000000006e7805 */ /* 0x000fe4000001ff00 */
[----:B-1----:R-:W-:Y:S02]  /*14f0*/  ISETP.GE.AND P0, PT, R11, 0x1, PT ;  /* 0x000000010b00780c */ /* 0x002fe40003f06270 */
[----:B------:R-:W-:Y:S02]  /*1500*/  CS2R R112, SRZ ;  /* 0x0000000000707805 */ /* 0x000fe4000001ff00 */
[----:B----4-:R-:W-:Y:S01]  /*1510*/  R2UR UR8, R10 ;  /* 0x000000000a0872ca */ /* 0x010fe200000e0000 */
[----:B------:R-:W-:Y:S01]  /*1520*/  IMAD.U32 R15, RZ, RZ, UR4 ;  /* 0x00000004ff0f7e24 */ /* 0x000fe2000f8e00ff */
        /* <DEDUP_REMOVED lines=10> */
[----:B------:R-:W-:Y:S01]  /*15d0*/  CS2R R52, SRZ ;  /* 0x0000000000347805 */ /* 0x000fe2000001ff00 */
[----:B------:R-:W-:Y:S01]  /*15e0*/  ULEA.HI UR10, UR8, UR8, URZ, 0x1 ;  /* 0x00000008080a7291 */ /* 0x000fe2000f8f083f */
[----:B------:R-:W-:Y:S02]  /*15f0*/  CS2R R54, SRZ ;  /* 0x0000000000367805 */ /* 0x000fe4000001ff00 */
[----:B------:R-:W-:Y:S02]  /*1600*/  CS2R R40, SRZ ;  /* 0x0000000000287805 */ /* 0x000fe4000001ff00 */
[----:B------:R-:W-:Y:S01]  /*1610*/  CS2R R42, SRZ ;  /* 0x00000000002a7805 */ /* 0x000fe2000001ff00 */
[----:B------:R-:W-:Y:S01]  /*1620*/  ULOP3.LUT UR10, UR10, 0xffffe, URZ, 0xc0, !UPT ;  /* 0x000ffffe0a0a7892 */ /* 0x000fe2000f8ec03f */
[----:B------:R-:W-:-:S02]  /*1630*/  CS2R R44, SRZ ;  /* 0x00000000002c7805 */ /* 0x000fc4000001ff00 */
[----:B------:R-:W-:Y:S02]  /*1640*/  CS2R R46, SRZ ;  /* 0x00000000002e7805 */ /* 0x000fe4000001ff00 */
[----:B------:R-:W-:Y:S01]  /*1650*/  CS2R R32, SRZ ;  /* 0x0000000000207805 */ /* 0x000fe2000001ff00 */
[----:B------:R-:W-:Y:S01]  /*1660*/  UIADD3 UR10, UR8, -UR10, URZ ;  /* 0x8000000a080a7290 */ /* 0x000fe2000fffe03f */
[----:B------:R-:W-:Y:S02]  /*1670*/  CS2R R34, SRZ ;  /* 0x0000000000227805 */ /* 0x000fe4000001ff00 */
[----:B------:R-:W-:Y:S01]  /*1680*/  CS2R R36, SRZ ;  /* 0x0000000000247805 */ /* 0x000fe2000001ff00 */
[----:B------:R-:W-:Y:S01]  /*1690*/  UMOV UR8, URZ ;  /* 0x0000003f00087c82 */ /* 0x000fe20008000000 */
[----:B------:R-:W-:Y:S01]  /*16a0*/  ULEA UR10, UR10, UR11, 0xc ;  /* 0x0000000b0a0a7291 */ /* 0x000fe2000f8e603f */
[----:B------:R-:W-:Y:S02]  /*16b0*/  CS2R R38, SRZ ;  /* 0x0000000000267805 */ /* 0x000fe4000001ff00 */
[----:B------:R-:W-:-:S02]  /*16c0*/  CS2R R24, SRZ ;  /* 0x0000000000187805 */ /* 0x000fc4000001ff00 */
[----:B------:R-:W-:Y:S01]  /*16d0*/  CS2R R26, SRZ ;  /* 0x00000000001a7805 */ /* 0x000fe2000001ff00 */
[----:B------:R-:W-:Y:S01]  /*16e0*/  UIADD3 UR10, UR10, 0x180, URZ ;  /* 0x000001800a0a7890 */ /* 0x000fe2000fffe03f */
[----:B------:R-:W-:Y:S02]  /*16f0*/  CS2R R28, SRZ ;  /* 0x00000000001c7805 */ /* 0x000fe4000001ff00 */
[----:B---3--:R-:W-:Y:S01]  /*1700*/  CS2R R30, SRZ ;  /* 0x00000000001e7805 */ /* 0x008fe2000001ff00 */
[----:B------:R-:W-:-:S04]  /*1710*/  USHF.R.U32.HI UR10, URZ, 0x4, UR10 ;  /* 0x000000043f0a7899 */ /* 0x000fc8000801160a */
[----:B------:R-:W-:Y:S01]  /*1720*/  ULOP3.LUT UR10, UR10, 0x3fff, URZ, 0xc0, !UPT ;  /* 0x00003fff0a0a7892 */ /* 0x000fe2000f8ec03f */
[----:B------:R-:W-:Y:S11]  /*1730*/  @!P0 BRA `(.L_x_18) ;  /* 0x0000000800748947 */ /* 0x000ff60003800000 */
[----:B------:R-:W-:-:S13]  /*1740*/  ISETP.NE.AND P1, PT, R114, 0x3, PT ;  /* 0x000000037200780c */ /* 0x000fda0003f25270 */
[----:B------:R-:W-:Y:S05]  /*1750*/  @!P1 BRA `(.L_x_19) ;  /* 0x0000000000049947 */ /* 0x000fea0003800000 */
[----:B------:R-:W-:Y:S01]  /*1760*/  BPT.TRAP 0x1 ;  /* 0x000000040000795c */ /* 0x000fe20000300000 */
.L_x_19:
[----:B------:R-:W-:Y:S01]  /*1770*/  ULEA UR6, UR5, UR11, 0x3 ;  /* 0x0000000b05067291 */ /* 0x000fe2000f8e183f */
[----:B------:R-:W-:-:S05]  /*1780*/  IMAD.U32 R10, RZ, RZ, UR4 ;  /* 0x00000004ff0a7e24 */ /* 0x000fca000f8e00ff */
[----:B------:R-:W-:-:S04]  /*1790*/  SHF.L.U32 R10, R10, 0x1f, RZ ;  /* 0x0000001f0a0a7819 */ /* 0x000fc800000006ff */
[----:B------:R0:W1:Y:S01]  /*17a0*/  SYNCS.PHASECHK.TRANS64.TRYWAIT P0, [UR6], R10 ;  /* 0x0000000aff0075a7 */ /* 0x0000620008000146 */
[----:B------:R-:W-:Y:S05]  /*17b0*/  @!P1 BRA `(.L_x_20) ;  /* 0x0000000000049947 */ /* 0x000fea0003800000 */
[----:B------:R-:W-:Y:S01]  /*17c0*/  BPT.TRAP 0x1 ;  /* 0x000000040000795c */ /* 0x000fe20000300000 */
.L_x_20:
[----:B-1----:R-:W-:Y:S05]  /*17d0*/  @P0 BRA `(.L_x_21) ;  /* 0x0000000000080947 */ /* 0x002fea0003800000 */
[----:B------:R-:W1:Y:S02]  /*17e0*/  SYNCS.PHASECHK.TRANS64.TRYWAIT P0, [UR6], R10 ;  /* 0x0000000aff0075a7 */ /* 0x000e640008000146 */
[----:B-1----:R-:W-:Y:S05]  /*17f0*/  @!P0 BRA `(.L_x_22) ;  /* 0x0000007000708947 */ /* 0x002fea0003800000 */
.L_x_21:
[----:B------:R-:W-:Y:S01]  /*1800*/  UIADD3 UR6, UR11, 0x2c180, URZ ;  /* 0x0002c1800b067890 */ /* 0x000fe2000fffe03f */
[----:B------:R-:W-:Y:S01]  /*1810*/  WARPGROUP.ARRIVE ;  /* 0x00000000000079c5 */ /* 0x000fe20000000000 */
[----:B------:R-:W-:Y:S01]  /*1820*/  ULOP3.LUT UR7, UR10, 0x10000, URZ, 0xfc, !UPT ;  /* 0x000100000a077892 */ /* 0x000fe2000f8efc3f */
[----:B------:R-:W-:Y:S01]  /*1830*/  CS2R R18, SRZ ;  /* 0x0000000000127805 */ /* 0x000fe2000001ff00 */
[----:B------:R-:W-:Y:S01]  /*1840*/  USHF.R.U32.HI UR6, URZ, 0x4, UR6 ;  /* 0x000000043f067899 */ /* 0x000fe20008011606 */
[----:B------:R-:W-:Y:S01]  /*1850*/  CS2R R20, SRZ ;  /* 0x0000000000147805 */ /* 0x000fe2000001ff00 */
[----:B------:R-:W-:Y:S01]  /*1860*/  ULEA UR7, UR5, UR7, 0xa ;  /* 0x0000000705077291 */ /* 0x000fe2000f8e503f */
[----:B------:R-:W-:Y:S01]  /*1870*/  CS2R R22, SRZ ;  /* 0x0000000000167805 */ /* 0x000fe2000001ff00 */
[----:B------:R-:W-:Y:S01]  /*1880*/  ULOP3.LUT UR6, UR6, 0x3fff, URZ, 0xc0, !UPT ;  /* 0x00003fff06067892 */ /* 0x000fe2000f8ec03f */
[----:B------:R-:W-:Y:S01]  /*1890*/  CS2R R72, SRZ ;  /* 0x0000000000487805 */ /* 0x000fe2000001ff00 */
[----:B------:R-:W-:Y:S01]  /*18a0*/  UMOV UR13, 0x80000020 ;  /* 0x80000020000d7882 */ /* 0x000fe20000000000 */
[----:B------:R-:W-:Y:S01]  /*18b0*/  UMOV UR15, 0x80000020 ;  /* 0x80000020000f7882 */ /* 0x000fe20000000000 */
[----:B------:R-:W-:Y:S01]  /*18c0*/  ULOP3.LUT UR6, UR6, 0x10000, URZ, 0xfc, !UPT ;  /* 0x0001000006067892 */ /* 0x000fe2000f8efc3f */
[----:B------:R-:W-:Y:S01]  /*18d0*/  CS2R R74, SRZ ;  /* 0x00000000004a7805 */ /* 0x000fe2000001ff00 */
[----:B------:R-:W-:Y:S01]  /*18e0*/  UMOV UR12, UR7 ;  /* 0x00000007000c7c82 */ /* 0x000fe20008000000 */
[----:B------:R-:W-:Y:S01]  /*18f0*/  UMOV UR17, UR13 ;  /* 0x0000000d00117c82 */ /* 0x000fe20008000000 */
[----:B------:R-:W-:Y:S01]  /*1900*/  UIMAD UR8, UR5, 0xc0, UR6 ;  /* 0x000000c0050878a4 */ /* 0x000fe2000f8e0206 */
[----:B------:R-:W-:Y:S01]  /*1910*/  CS2R R76, SRZ ;  /* 0x00000000004c7805 */ /* 0x000fe2000001ff00 */
[----:B------:R-:W-:Y:S01]  /*1920*/  UMOV UR16, UR12 ;  /* 0x0000000c00107c82 */ /* 0x000fe20008000000 */
[----:B------:R-:W-:Y:S01]  /*1930*/  UMOV UR19, 0x80000020 ;  /* 0x8000002000137882 */ /* 0x000fe20000000000 */
[----:B------:R-:W-:Y:S01]  /*1940*/  UIADD3 UR18, UR8, 0x40, URZ ;  /* 0x0000004008127890 */ /* 0x000fe2000fffe03f */
[----:B------:R-:W-:Y:S01]  /*1950*/  CS2R R78, SRZ ;  /* 0x00000000004e7805 */ /* 0x000fe2000001ff00 */
[----:B------:R-:W-:Y:S01]  /*1960*/  UIADD3 UR22, UR8, 0x80, URZ ;  /* 0x0000008008167890 */ /* 0x000fe2000fffe03f */
[----:B------:R-:W-:Y:S01]  /*1970*/  CS2R R80, SRZ ;  /* 0x0000000000507805 */ /* 0x000fe2000001ff00 */
[----:B------:R-:W-:Y:S01]  /*1980*/  UMOV UR14, UR8 ;  /* 0x00000008000e7c82 */ /* 0x000fe20008000000 */
[----:B------:R-:W-:Y:S01]  /*1990*/  UMOV UR20, UR12 ;  /* 0x0000000c00147c82 */ /* 0x000fe20008000000 */
[----:B------:R-:W-:Y:S01]  /*19a0*/  QGMMA.64x16x32.F32.E4M3.E4M3 R64, gdesc[UR12], RZ, !UPT ;  /* 0x002000000c4079f3 */ /* 0x000fe2000c7008ff */
[----:B------:R-:W-:Y:S01]  /*19b0*/  UMOV UR21, UR13 ;  /* 0x0000000d00157c82 */ /* 0x000fe20008000000 */
[----:B------:R-:W-:Y:S01]  /*19c0*/  UMOV UR23, 0x80000020 ;  /* 0x8000002000177882 */ /* 0x000fe20000000000 */
[----:B------:R-:W-:Y:S01]  /*19d0*/  UIADD3 UR12, UR7, 0x2, URZ ;  /* 0x00000002070c7890 */ /* 0x000fe2000fffe03f */
[----:B------:R-:W-:Y:S01]  /*19e0*/  QGMMA.64x16x32.F32.E4M3.E4M3 R48, gdesc[UR16], RZ, !UPT ;  /* 0x00200000103079f3 */ /* 0x000fe2000c7008ff */
[----:B------:R-:W-:Y:S01]  /*19f0*/  UIADD3 UR16, UR7, 0x200, URZ ;  /* 0x0000020007107890 */ /* 0x000fe2000fffe03f */
[----:B------:R-:W-:Y:S01]  /*1a00*/  CS2R R82, SRZ ;  /* 0x0000000000527805 */ /* 0x000fe2000001ff00 */
[----:B------:R-:W-:Y:S01]  /*1a10*/  UIADD3 UR7, UR7, 0x202, URZ ;  /* 0x0000020207077890 */ /* 0x000fe2000fffe03f */
[----:B------:R-:W-:Y:S01]  /*1a20*/  QGMMA.64x16x32.F32.E4M3.E4M3 R32, gdesc[UR20], RZ, !UPT ;  /* 0x00200000142079f3 */ /* 0x000fe2000c7008ff */
[----:B------:R-:W-:Y:S01]  /*1a30*/  UMOV UR21, 0x80000020 ;  /* 0x8000002000157882 */ /* 0x000fe20000000000 */
[----:B------:R-:W-:Y:S01]  /*1a40*/  UMOV UR13, 0x80000020 ;  /* 0x80000020000d7882 */ /* 0x000fe20000000000 */
[----:B------:R-:W-:Y:S01]  /*1a50*/  UMOV UR17, UR21 ;  /* 0x0000001500117c82 */ /* 0x000fe20008000000 */
[----:B------:R-:W-:Y:S01]  /*1a60*/  UMOV UR20, UR16 ;  /* 0x0000001000147c82 */ /* 0x000fe20008000000 */
[----:B------:R-:W-:Y:S01]  /*1a70*/  UMOV UR6, 0x2 ;  /* 0x0000000200067882 */ /* 0x000fe20000000000 */
[----:B------:R-:W-:Y:S01]  /*1a80*/  QGMMA.64x16x32.F32.E4M3.E4M3 R24, gdesc[UR20], RZ, !UPT ;  /* 0x00200000141879f3 */ /* 0x000fe2000c7008ff */
[----:B------:R-:W-:Y:S01]  /*1a90*/  UMOV UR16, UR20 ;  /* 0x0000001400107c82 */ /* 0x000fe20008000000 */
[----:B------:R-:W-:Y:S01]  /*1aa0*/  UMOV UR22, UR14 ;  /* 0x0000000e00167c82 */ /* 0x000fe20008000000 */
[----:B------:R-:W-:Y:S01]  /*1ab0*/  UMOV UR23, UR15 ;  /* 0x0000000f00177c82 */ /* 0x000fe20008000000 */
[----:B------:R-:W-:Y:S01]  /*1ac0*/  QGMMA.64x16x32.F32.E4M3.E4M3 R40, gdesc[UR16], RZ, !UPT ;  /* 0x00200000102879f3 */ /* 0x000fe2000c7008ff */
[----:B------:R-:W-:Y:S01]  /*1ad0*/  UIADD3 UR14, UR8, 0x2, URZ ;  /* 0x00000002080e7890 */ /* 0x000fe2000fffe03f */
[----:B------:R-:W-:Y:S01]  /*1ae0*/  CS2R R84, SRZ ;  /* 0x0000000000547805 */ /* 0x000fe2000001ff00 */
[----:B------:R-:W-:Y:S01]  /*1af0*/  UIADD3 UR18, UR8, 0x42, URZ ;  /* 0x0000004208127890 */ /* 0x000fe2000fffe03f */
[----:B------:R-:W-:Y:S01]  /*1b00*/  QGMMA.64x16x32.F32.E4M3.E4M3 R56, gdesc[UR20], RZ, !UPT ;  /* 0x00200000143879f3 */ /* 0x000fe2000c7008ff */
[----:B------:R-:W-:Y:S01]  /*1b10*/  UIADD3 UR22, UR8, 0x82, URZ ;  /* 0x0000008208167890 */ /* 0x000fe2000fffe03f */
[----:B------:R-:W-:Y:S01]  /*1b20*/  CS2R R86, SRZ ;  /* 0x0000000000567805 */ /* 0x000fe2000001ff00 */
[----:B------:R-:W-:Y:S01]  /*1b30*/  UMOV UR15, 0x80000020 ;  /* 0x80000020000f7882 */ /* 0x000fe20000000000 */
[----:B------:R-:W-:Y:S01]  /*1b40*/  UMOV UR16, UR12 ;  /* 0x0000000c00107c82 */ /* 0x000fe20008000000 */
[----:B------:R-:W-:Y:S01]  /*1b50*/  UMOV UR17, UR13 ;  /* 0x0000000d00117c82 */ /* 0x000fe20008000000 */
[----:B------:R-:W-:Y:S01]  /*1b60*/  UMOV UR19, 0x80000020 ;  /* 0x8000002000137882 */ /* 0x000fe20000000000 */
[----:B------:R-:W-:Y:S01]  /*1b70*/  UMOV UR20, UR12 ;  /* 0x0000000c00147c82 */ /* 0x000fe20008000000 */
[----:B------:R-:W-:Y:S01]  /*1b80*/  UMOV UR21, UR13 ;  /* 0x0000000d00157c82 */ /* 0x000fe20008000000 */
[----:B------:R-:W-:Y:S01]  /*1b90*/  UMOV UR23, 0x80000020 ;  /* 0x8000002000177882 */ /* 0x000fe20000000000 */
        /* <DEDUP_REMOVED lines=12> */
[----:B------:R-:W-:Y:S01]  /*1c60*/  CS2R R112, SRZ ;  /* 0x0000000000707805 */ /* 0x000fe2000001ff00 */
[----:B------:R-:W-:Y:S04]  /*1c70*/  QGMMA.64x16x32.F32.E4M3.E4M3 R64, gdesc[UR12], R64 ;  /* 0x002000000c4079f3 */ /* 0x000fe80008700840 */
[----:B------:R-:W-:Y:S04]  /*1c80*/  QGMMA.64x16x32.F32.E4M3.E4M3 R48, gdesc[UR16], R48 ;  /* 0x00200000103079f3 */ /* 0x000fe80008700830 */
[----:B------:R-:W-:Y:S01]  /*1c90*/  QGMMA.64x16x32.F32.E4M3.E4M3 R32, gdesc[UR20], R32 ;  /* 0x00200000142079f3 */ /* 0x000fe20008700820 */
[----:B------:R-:W-:Y:S01]  /*1ca0*/  UMOV UR20, UR7 ;  /* 0x0000000700147c82 */ /* 0x000fe20008000000 */
[----:B------:R-:W-:Y:S01]  /*1cb0*/  ULDC UR7, c[0x0][0x50c] ;  /* 0x0001430000077ab9 */ /* 0x000fe20000000800 */
[----:B------:R-:W-:Y:S01]  /*1cc0*/  UMOV UR21, 0x80000020 ;  /* 0x8000002000157882 */ /* 0x000fe20000000000 */
[----:B------:R-:W-:Y:S01]  /*1cd0*/  UISETP.NE.AND UP0, UPT, UR7, 0x2, UPT ;  /* 0x000000020700788c */ /* 0x000fe2000bf05270 */
[----:B------:R-:W-:Y:S01]  /*1ce0*/  UMOV UR16, UR20 ;  /* 0x0000001400107c82 */ /* 0x000fe20008000000 */
[----:B------:R-:W-:-:S02]  /*1cf0*/  UMOV UR17, UR21 ;  /* 0x0000001500117c82 */ /* 0x000fc40008000000 */
[----:B------:R-:W-:Y:S01]  /*1d00*/  USEL UR7, URZ, 0x1, UP0 ;  /* 0x000000013f077887 */ /* 0x000fe20008000000 */
[----:B------:R-:W-:Y:S01]  /*1d10*/  QGMMA.64x16x32.F32.E4M3.E4M3 R24, gdesc[UR20], R24 ;  /* 0x00200000141879f3 */ /* 0x000fe20008700818 */
[----:B------:R-:W-:Y:S01]  /*1d20*/  UMOV UR12, UR20 ;  /* 0x00000014000c7c82 */ /* 0x000fe20008000000 */
[----:B------:R-:W-:Y:S02]  /*1d30*/  UMOV UR13, UR21 ;  /* 0x00000015000d7c82 */ /* 0x000fe40008000000 */
[----:B------:R-:W-:Y:S01]  /*1d40*/  QGMMA.64x16x32.F32.E4M3.E4M3 R40, gdesc[UR16], R40 ;  /* 0x00200000102879f3 */ /* 0x000fe20008700828 */
[----:B------:R-:W-:-:S03]  /*1d50*/  ISETP.NE.AND P0, PT, RZ, UR7, PT ;  /* 0x00000007ff007c0c */ /* 0x000fc6000bf05270 */
[----:B------:R-:W-:Y:S10]  /*1d60*/  QGMMA.64x16x32.F32.E4M3.E4M3 R56, gdesc[UR12], R56, gsb0 ;  /* 0x002000000c3879f3 */ /* 0x000ff40008000838 */
[----:B------:R-:W-:Y:S05]  /*1d70*/  @!P0 BRA `(.L_x_23) ;  /* 0x0000000000c88947 */ /* 0x000fea0003800000 */
[----:B------:R-:W-:Y:S02]  /*1d80*/  WARPGROUP.DEPBAR.LE gsb0, 0x0 ;  /* 0x00008000000079c5 */ /* 0x000fe40000010000 */
[----:B------:R-:W-:-:S01]  /*1d90*/  FADD R113, RZ, R64 ;  /* 0x00000040ff717221 */ /* 0x000fc20000000000 */
[----:B------:R-:W-:Y:S01]  /*1da0*/  FADD R112, RZ, R65 ;  /* 0x00000041ff707221 */ /* 0x000fe20000000000 */
        /* <DEDUP_REMOVED lines=46> */
[----:B------:R-:W-:-:S06]  /*2090*/  UMOV UR6, URZ ;  /* 0x0000003f00067c82 */ /* 0x000fcc0008000000 */
.L_x_23:
[----:B------:R-:W-:-:S04]  /*20a0*/  UIADD3 UR12, UR5, 0x1, URZ ;  /* 0x00000001050c7890 */ /* 0x000fc8000fffe03f */
[----:B------:R-:W-:-:S04]  /*20b0*/  UISETP.NE.AND UP0, UPT, UR12, 0xb, UPT ;  /* 0x0000000b0c00788c */ /* 0x000fc8000bf05270 */
[----:B------:R-:W-:Y:S02]  /*20c0*/  USEL UR8, URZ, 0x1, UP0 ;  /* 0x000000013f087887 */ /* 0x000fe40008000000 */
[----:B------:R-:W-:Y:S02]  /*20d0*/  USEL UR12, UR12, URZ, UP0 ;  /* 0x0000003f0c0c7287 */ /* 0x000fe40008000000 */
[----:B------:R-:W-:-:S06]  /*20e0*/  ULOP3.LUT UR8, UR4, UR8, URZ, 0x3c, !UPT ;  /* 0x0000000804087292 */ /* 0x000fcc000f8e3c3f */
[----:B------:R-:W-:Y:S01]  /*20f0*/  IMAD.U32 R15, RZ, RZ, UR8 ;  /* 0x00000008ff0f7e24 */ /* 0x000fe2000f8e00ff */
[----:B------:R-:W-:-:S06]  /*2100*/  UMOV UR8, 0x1 ;  /* 0x0000000100087882 */ /* 0x000fcc0000000000 */
.L_x_18:
[----:B------:R-:W-:-:S04]  /*2110*/  UISETP.LT.AND UP0, UPT, UR9, 0x1, UPT ;  /* 0x000000010900788c */ /* 0x000fc8000bf01270 */
[----:B------:R-:W-:-:S04]  /*2120*/  USEL UR13, UR9, 0x1, UP0 ;  /* 0x00000001090d7887 */ /* 0x000fc80008000000 */
[----:B------:R-:W-:-:S04]  /*2130*/  UIADD3 UR13, UR9, -UR13, URZ ;  /* 0x8000000d090d7290 */ /* 0x000fc8000fffe03f */
[----:B------:R-:W-:-:S06]  /*2140*/  UISETP.GE.AND UP0, UPT, UR13, 0x1, UPT ;  /* 0x000000010d00788c */ /* 0x000fcc000bf06270 */
[----:B------:R-:W-:-:S13]  /*2150*/  PLOP3.LUT P0, PT, PT, PT, UP0, 0x80, 0x0 ;  /* 0x000000000000781c */ /* 0x000fda0003f0f008 */
[----:B------:R-:W-:Y:S05]  /*2160*/  @!P0 BRA `(.L_x_24) ;  /* 0x0000000800708947 */ /* 0x000fea0003800000 */
[----:B-1----:R-:W-:Y:S02]  /*2170*/  IMAD.U32 R11, RZ, RZ, UR5 ;  /* 0x00000005ff0b7e24 */ /* 0x002fe4000f8e00ff */
[----:B0-----:R-:W-:Y:S01]  /*2180*/  IMAD.U32 R10, RZ, RZ, UR13 ;  /* 0x0000000dff0a7e24 */ /* 0x001fe2000f8e00ff */
[----:B------:R-:W-:-:S06]  /*2190*/  ULDC UR13, c[0x0][0x50c] ;  /* 0x00014300000d7ab9 */ /* 0x000fcc0000000800 */
.L_x_32:
[----:B------:R-:W-:-:S13]  /*21a0*/  ISETP.NE.AND P1, PT, R114, 0x3, PT ;  /* 0x000000037200780c */ /* 0x000fda0003f25270 */
[----:B------:R-:W-:Y:S05]  /*21b0*/  @!P1 BRA `(.L_x_25) ;  /* 0x0000000000049947 */ /* 0x000fea0003800000 */
[----:B------:R-:W-:Y:S01]  /*21c0*/  BPT.TRAP 0x1 ;  /* 0x000000040000795c */ /* 0x000fe20000300000 */
.L_x_25:
[----:B------:R-:W0:Y:S01]  /*21d0*/  S2UR UR14, SR_CgaCtaId ;  /* 0x00000000000e79c3 */ /* 0x000e220000008800 */
[----:B------:R-:W-:Y:S01]  /*21e0*/  UMOV UR11, 0x400 ;  /* 0x00000400000b7882 */ /* 0x000fe20000000000 */
[----:B------:R-:W-:Y:S01]  /*21f0*/  SHF.L.U32 R13, R15, 0x1f, RZ ;  /* 0x0000001f0f0d7819 */ /* 0x000fe200000006ff */
[----:B0-----:R-:W-:-:S04]  /*2200*/  ULEA UR11, UR14, UR11, 0x18 ;  /* 0x0000000b0e0b7291 */ /* 0x001fc8000f8ec03f */
[----:B------:R-:W-:-:S09]  /*2210*/  ULEA UR14, UR12, UR11, 0x3 ;  /* 0x0000000b0c0e7291 */ /* 0x000fd2000f8e183f */
[----:B------:R0:W1:Y:S01]  /*2220*/  SYNCS.PHASECHK.TRANS64.TRYWAIT P0, [UR14], R13 ;  /* 0x0000000dff0075a7 */ /* 0x000062000800014e */
[----:B------:R-:W-:Y:S05]  /*2230*/  @!P1 BRA `(.L_x_26) ;  /* 0x0000000000049947 */ /* 0x000fea0003800000 */
[----:B------:R-:W-:Y:S01]  /*2240*/  BPT.TRAP 0x1 ;  /* 0x000000040000795c */ /* 0x000fe20000300000 */
.L_x_26:
[----:B-1----:R-:W-:Y:S05]  /*2250*/  @P0 BRA `(.L_x_27) ;  /* 0x0000000000080947 */ /* 0x002fea0003800000 */
[----:B------:R-:W1:Y:S02]  /*2260*/  SYNCS.PHASECHK.TRANS64.TRYWAIT P0, [UR14], R13 ;  /* 0x0000000dff0075a7 */ /* 0x000e64000800014e */
[----:B-1----:R-:W-:Y:S05]  /*2270*/  @!P0 BRA `(.L_x_28) ;  /* 0x0000006400e88947 */ /* 0x002fea0003800000 */
.L_x_27:
[----:B------:R-:W-:Y:S01]  /*2280*/  UIADD3 UR14, UR11, 0x2c180, URZ ;  /* 0x0002c1800b0e7890 */ /* 0x000fe2000fffe03f */
[----:B------:R-:W-:Y:S01]  /*2290*/  WARPGROUP.ARRIVE ;  /* 0x00000000000079c5 */ /* 0x000fe20000000000 */
[----:B------:R-:W-:Y:S02]  /*22a0*/  UISETP.NE.AND UP0, UPT, UR7, URZ, UPT ;  /* 0x0000003f0700728c */ /* 0x000fe4000bf05270 */
[----:B------:R-:W-:Y:S02]  /*22b0*/  USHF.R.U32.HI UR14, URZ, 0x4, UR14 ;  /* 0x000000043f0e7899 */ /* 0x000fe4000801160e */
[----:B------:R-:W-:Y:S02]  /*22c0*/  USEL UR8, UR8, URZ, !UP0 ;  /* 0x0000003f08087287 */ /* 0x000fe4000c000000 */
[----:B------:R-:W-:Y:S02]  /*22d0*/  ULOP3.LUT UR14, UR14, 0x3fff, URZ, 0xc0, !UPT ;  /* 0x00003fff0e0e7892 */ /* 0x000fe4000f8ec03f */
[----:B------:R-:W-:-:S02]  /*22e0*/  ULOP3.LUT UR7, UR10, 0x10000, URZ, 0xfc, !UPT ;  /* 0x000100000a077892 */ /* 0x000fc4000f8efc3f */
[----:B------:R-:W-:Y:S02]  /*22f0*/  ULOP3.LUT UR14, UR14, 0x10000, URZ, 0xfc, !UPT ;  /* 0x000100000e0e7892 */ /* 0x000fe4000f8efc3f */
[----:B------:R-:W-:Y:S02]  /*2300*/  UISETP.NE.U32.AND UP0, UPT, UR8, URZ, UPT ;  /* 0x0000003f0800728c */ /* 0x000fe4000bf05070 */
[----:B------:R-:W-:Y:S02]  /*2310*/  UIMAD UR18, UR12, 0xc0, UR14 ;  /* 0x000000c00c1278a4 */ /* 0x000fe4000f8e020e */
[----:B------:R-:W-:Y:S02]  /*2320*/  ULEA UR7, UR12, UR7, 0xa ;  /* 0x000000070c077291 */ /* 0x000fe4000f8e503f */
[----:B------:R-:W-:Y:S02]  /*2330*/  UIADD3 UR22, UR18, 0x40, URZ ;  /* 0x0000004012167890 */ /* 0x000fe4000fffe03f */
[----:B------:R-:W-:-:S02]  /*2340*/  UIADD3 UR26, UR18, 0x80, URZ ;  /* 0x00000080121a7890 */ /* 0x000fc4000fffe03f */
[----:B------:R-:W-:Y:S02]  /*2350*/  UIADD3 UR8, UR7, 0x200, URZ ;  /* 0x0000020007087890 */ /* 0x000fe4000fffe03f */
[----:B------:R-:W-:Y:S01]  /*2360*/  UMOV UR16, UR7 ;  /* 0x0000000700107c82 */ /* 0x000fe20008000000 */
[----:B------:R-:W-:Y:S01]  /*2370*/  UMOV UR17, 0x80000020 ;  /* 0x8000002000117882 */ /* 0x000fe20000000000 */
[----:B------:R-:W-:Y:S01]  /*2380*/  UMOV UR19, 0x80000020 ;  /* 0x8000002000137882 */ /* 0x000fe20000000000 */
[----:B------:R-:W-:Y:S01]  /*2390*/  UMOV UR20, UR16 ;  /* 0x0000001000147c82 */ /* 0x000fe20008000000 */
[----:B------:R-:W-:Y:S01]  /*23a0*/  UMOV UR21, UR17 ;  /* 0x0000001100157c82 */ /* 0x000fe20008000000 */
[----:B------:R-:W-:Y:S01]  /*23b0*/  UMOV UR23, 0x80000020 ;  /* 0x8000002000177882 */ /* 0x000fe20000000000 */
[----:B------:R-:W-:Y:S01]  /*23c0*/  QGMMA.64x16x32.F32.E4M3.E4M3 R64, gdesc[UR16], R64, UP0 ;  /* 0x00200000104079f3 */ /* 0x000fe2000bf00840 */
[----:B------:R-:W-:Y:S01]  /*23d0*/  UMOV UR24, UR16 ;  /* 0x0000001000187c82 */ /* 0x000fe20008000000 */
[----:B------:R-:W-:Y:S01]  /*23e0*/  UMOV UR25, UR17 ;  /* 0x0000001100197c82 */ /* 0x000fe20008000000 */
[----:B------:R-:W-:Y:S01]  /*23f0*/  UMOV UR27, 0x80000020 ;  /* 0x80000020001b7882 */ /* 0x000fe20000000000 */
[----:B------:R-:W-:Y:S01]  /*2400*/  QGMMA.64x16x32.F32.E4M3.E4M3 R48, gdesc[UR20], R48, UP0 ;  /* 0x00200000143079f3 */ /* 0x000fe2000bf00830 */
[----:B------:R-:W-:-:S02]  /*2410*/  UIADD3 UR16, UR7, 0x2, URZ ;  /* 0x0000000207107890 */ /* 0x000fc4000fffe03f */
[----:B------:R-:W-:Y:S01]  /*2420*/  UIADD3 UR7, UR7, 0x202, URZ ;  /* 0x0000020207077890 */ /* 0x000fe2000fffe03f */
[----:B------:R-:W-:Y:S01]  /*2430*/  QGMMA.64x16x32.F32.E4M3.E4M3 R32, gdesc[UR24], R32, UP0 ;  /* 0x00200000182079f3 */ /* 0x000fe2000bf00820 */
[----:B------:R-:W-:Y:S01]  /*2440*/  UMOV UR24, UR8 ;  /* 0x0000000800187c82 */ /* 0x000fe20008000000 */
[----:B------:R-:W-:Y:S01]  /*2450*/  UMOV UR25, 0x80000020 ;  /* 0x8000002000197882 */ /* 0x000fe20000000000 */
[----:B------:R-:W-:Y:S01]  /*2460*/  UMOV UR20, UR24 ;  /* 0x0000001800147c82 */ /* 0x000fe20008000000 */
[----:B------:R-:W-:Y:S01]  /*2470*/  QGMMA.64x16x32.F32.E4M3.E4M3 R24, gdesc[UR24], R24, UP0 ;  /* 0x00200000181879f3 */ /* 0x000fe2000bf00818 */
[----:B------:R-:W-:Y:S01]  /*2480*/  UMOV UR21, UR25 ;  /* 0x0000001900157c82 */ /* 0x000fe20008000000 */
[----:B------:R-:W-:Y:S01]  /*2490*/  UMOV UR26, UR18 ;  /* 0x00000012001a7c82 */ /* 0x000fe20008000000 */
[----:B------:R-:W-:Y:S01]  /*24a0*/  UMOV UR27, UR19 ;  /* 0x00000013001b7c82 */ /* 0x000fe20008000000 */
[----:B------:R-:W-:Y:S01]  /*24b0*/  QGMMA.64x16x32.F32.E4M3.E4M3 R40, gdesc[UR20], R40, UP0 ;  /* 0x00200000142879f3 */ /* 0x000fe2000bf00828 */
[----:B------:R-:W-:-:S02]  /*24c0*/  UIADD3 UR8, UR18, 0x2, URZ ;  /* 0x0000000212087890 */ /* 0x000fc4000fffe03f */
[----:B------:R-:W-:Y:S01]  /*24d0*/  UIADD3 UR22, UR18, 0x42, URZ ;  /* 0x0000004212167890 */ /* 0x000fe2000fffe03f */
[----:B------:R-:W-:Y:S01]  /*24e0*/  QGMMA.64x16x32.F32.E4M3.E4M3 R56, gdesc[UR24], R56, UP0 ;  /* 0x00200000183879f3 */ /* 0x000fe2000bf00838 */
[----:B------:R-:W-:Y:S01]  /*24f0*/  UIADD3 UR26, UR18, 0x82, URZ ;  /* 0x00000082121a7890 */ /* 0x000fe2000fffe03f */
[----:B------:R-:W-:Y:S02]  /*2500*/  UMOV UR17, 0x80000020 ;  /* 0x8000002000117882 */ /* 0x000fe40000000000 */
[----:B------:R-:W-:Y:S01]  /*2510*/  UMOV UR18, UR8 ;  /* 0x0000000800127c82 */ /* 0x000fe20008000000 */
[----:B------:R-:W-:Y:S01]  /*2520*/  UMOV UR19, 0x80000020 ;  /* 0x8000002000137882 */ /* 0x000fe20000000000 */
[----:B------:R-:W-:Y:S01]  /*2530*/  UMOV UR20, UR16 ;  /* 0x0000001000147c82 */ /* 0x000fe20008000000 */
[----:B------:R-:W-:Y:S01]  /*2540*/  UMOV UR21, UR17 ;  /* 0x0000001100157c82 */ /* 0x000fe20008000000 */
[----:B------:R-:W-:Y:S01]  /*2550*/  UMOV UR23, 0x80000020 ;  /* 0x8000002000177882 */ /* 0x000fe20000000000 */
[----:B------:R-:W-:Y:S01]  /*2560*/  UMOV UR24, UR16 ;  /* 0x0000001000187c82 */ /* 0x000fe20008000000 */
[----:B------:R-:W-:Y:S01]  /*2570*/  UMOV UR25, UR17 ;  /* 0x0000001100197c82 */ /* 0x000fe20008000000 */
[----:B------:R-:W-:Y:S01]  /*2580*/  UMOV UR27, 0x80000020 ;  /* 0x80000020001b7882 */ /* 0x000fe20000000000 */
[----:B------:R-:W-:-:S04]  /*2590*/  UIADD3 UR6, UR6, 0x2, URZ ;  /* 0x0000000206067890 */ /* 0x000fc8000fffe03f */
[----:B------:R-:W-:Y:S01]  /*25a0*/  UISETP.NE.AND UP0, UPT, UR6, UR13, UPT ;  /* 0x0000000d0600728c */ /* 0x000fe2000bf05270 */
[----:B------:R-:W-:Y:S04]  /*25b0*/  QGMMA.64x16x32.F32.E4M3.E4M3 R64, gdesc[UR16], R64 ;  /* 0x00200000104079f3 */ /* 0x000fe80008700840 */
[----:B------:R-:W-:Y:S04]  /*25c0*/  QGMMA.64x16x32.F32.E4M3.E4M3 R48, gdesc[UR20], R48 ;  /* 0x00200000143079f3 */ /* 0x000fe80008700830 */
[----:B------:R-:W-:Y:S01]  /*25d0*/  QGMMA.64x16x32.F32.E4M3.E4M3 R32, gdesc[UR24], R32 ;  /* 0x00200000182079f3 */ /* 0x000fe20008700820 */
[----:B------:R-:W-:Y:S01]  /*25e0*/  UMOV UR24, UR7 ;  /* 0x0000000700187c82 */ /* 0x000fe20008000000 */
[----:B------:R-:W-:Y:S01]  /*25f0*/  UMOV UR25, 0x80000020 ;  /* 0x8000002000197882 */ /* 0x000fe20000000000 */
[----:B------:R-:W-:Y:S01]  /*2600*/  UMOV UR20, UR24 ;  /* 0x0000001800147c82 */ /* 0x000fe20008000000 */
[----:B------:R-:W-:Y:S01]  /*2610*/  UMOV UR21, UR25 ;  /* 0x0000001900157c82 */ /* 0x000fe20008000000 */
[----:B------:R-:W-:Y:S01]  /*2620*/  QGMMA.64x16x32.F32.E4M3.E4M3 R24, gdesc[UR24], R24 ;  /* 0x00200000181879f3 */ /* 0x000fe20008700818 */
[----:B------:R-:W-:Y:S01]  /*2630*/  UMOV UR16, UR24 ;  /* 0x0000001800107c82 */ /* 0x000fe20008000000 */
[----:B------:R-:W-:Y:S01]  /*2640*/  UMOV UR17, UR25 ;  /* 0x0000001900117c82 */ /* 0x000fe20008000000 */
[----:B------:R-:W-:Y:S01]  /*2650*/  USEL UR7, URZ, 0x1, UP0 ;  /* 0x000000013f077887 */ /* 0x000fe20008000000 */
[----:B------:R-:W-:Y:S04]  /*2660*/  QGMMA.64x16x32.F32.E4M3.E4M3 R40, gdesc[UR20], R40 ;  /* 0x00200000142879f3 */ /* 0x000fe80008700828 */
[----:B------:R-:W-:Y:S01]  /*2670*/  QGMMA.64x16x32.F32.E4M3.E4M3 R56, gdesc[UR16], R56, gsb0 ;  /* 0x00200000103879f3 */ /* 0x000fe20008000838 */
[----:B------:R-:W-:-:S02]  /*2680*/  ISETP.NE.AND P0, PT, RZ, UR7, PT ;  /* 0x00000007ff007c0c */ /* 0x000fc4000bf05270 */
[----:B------:R-:W-:-:S11]  /*2690*/  WARPGROUP.DEPBAR.LE gsb0, 0x1 ;  /* 0x00008000000079c5 */ /* 0x000fd60000010100 */
[----:B------:R-:W-:Y:S05]  /*26a0*/  @!P0 BRA `(.L_x_29) ;  /* 0x0000000000c88947 */ /* 0x000fea0003800000 */
[----:B------:R-:W-:Y:S02]  /*26b0*/  WARPGROUP.DEPBAR.LE gsb0, 0x0 ;  /* 0x00008000000079c5 */ /* 0x000fe40000010000 */
[----:B------:R-:W-:-:S01]  /*26c0*/  FADD R113, R64, R113 ;  /* 0x0000007140717221 */ /* 0x000fc20000000000 */
[----:B------:R-:W-:Y:S01]  /*26d0*/  FADD R112, R65, R112 ;  /* 0x0000007041707221 */ /* 0x000fe20000000000 */
        /* <DEDUP_REMOVED lines=46> */
[----:B------:R-:W-:-:S06]  /*29c0*/  UMOV UR6, URZ ;  /* 0x0000003f00067c82 */ /* 0x000fcc0008000000 */
.L_x_29:
[----:B------:R-:W-:Y:S05]  /*29d0*/  @!P1 BRA `(.L_x_30) ;  /* 0x0000000000049947 */ /* 0x000fea0003800000 */
[----:B------:R-:W-:Y:S01]  /*29e0*/  BPT.TRAP 0x1 ;  /* 0x000000040000795c */ /* 0x000fe20000300000 */
.L_x_30:
[----:B------:R-:W-:-:S13]  /*29f0*/  ISETP.NE.AND P0, PT, R6, RZ, PT ;  /* 0x000000ff0600720c */ /* 0x000fda0003f05270 */
[----:B01----:R-:W-:-:S05]  /*2a00*/  @P0 LEA R13, R11, UR11, 0x3 ;  /* 0x0000000b0b0d0c11 */ /* 0x003fca000f8e18ff */
[----:B------:R-:W-:-:S05]  /*2a10*/  @P0 VIADD R16, R13, 0x58 ;  /* 0x000000580d100836 */ /* 0x000fca0000000000 */
[----:B------:R-:W-:-:S04]  /*2a20*/  @P0 PRMT R16, R5, 0x654, R16 ;  /* 0x0000065405100816 */ /* 0x000fc80000000010 */
[----:B------:R0:W-:Y:S01]  /*2a30*/  @P0 SYNCS.ARRIVE.TRANS64.RED.A1T0 RZ, [R16+URZ], RZ ;  /* 0x000000ff10ff09a7 */ /* 0x0001e2000810043f */
[----:B------:R-:W-:-:S13]  /*2a40*/  ISETP.GT.U32.AND P0, PT, R4, 0x1, PT ;  /* 0x000000010400780c */ /* 0x000fda0003f04070 */
[----:B0-----:R-:W-:Y:S05]  /*2a50*/  @P0 BRA `(.L_x_31) ;  /* 0x0000000000040947 */ /* 0x001fea0003800000 */
[----:B------:R-:W-:Y:S01]  /*2a60*/  BPT.TRAP 0x1 ;  /* 0x000000040000795c */ /* 0x000fe20000300000 */
.L_x_31:
[----:B------:R-:W-:Y:S01]  /*2a70*/  UIADD3 UR12, UR12, 0x1, URZ ;  /* 0x000000010c0c7890 */ /* 0x000fe2000fffe03f */
[C---:B------:R-:W-:Y:S01]  /*2a80*/  ISETP.GT.AND P1, PT, R10.reuse, 0x1, PT ;  /* 0x000000010a00780c */ /* 0x040fe20003f24270 */
[----:B------:R-:W-:Y:S02]  /*2a90*/  VIADD R11, R11, 0x1 ;  /* 0x000000010b0b7836 */ /* 0x000fe40000000000 */
[----:B------:R-:W-:Y:S01]  /*2aa0*/  UISETP.NE.AND UP0, UPT, UR12, 0xb, UPT ;  /* 0x0000000b0c00788c */ /* 0x000fe2000bf05270 */
[----:B------:R-:W-:Y:S02]  /*2ab0*/  VIADD R10, R10, 0xffffffff ;  /* 0xffffffff0a0a7836 */ /* 0x000fe40000000000 */
[C---:B------:R-:W-:Y:S01]  /*2ac0*/  ISETP.NE.AND P0, PT, R11.reuse, 0xb, PT ;  /* 0x0000000b0b00780c */ /* 0x040fe20003f05270 */
[----:B------:R-:W-:Y:S02]  /*2ad0*/  USEL UR8, URZ, 0x1, UP0 ;  /* 0x000000013f087887 */ /* 0x000fe40008000000 */
[----:B------:R-:W-:Y:S01]  /*2ae0*/  USEL UR12, UR12, URZ, UP0 ;  /* 0x0000003f0c0c7287 */ /* 0x000fe20008000000 */
[----:B------:R-:W-:-:S03]  /*2af0*/  SEL R11, R11, RZ, P0 ;  /* 0x000000ff0b0b7207 */ /* 0x000fc60000000000 */
[----:B------:R-:W-:Y:S01]  /*2b00*/  LOP3.LUT R15, R15, UR8, RZ, 0x3c, !PT ;  /* 0x000000080f0f7c12 */ /* 0x000fe2000f8e3cff */
[----:B------:R-:W-:Y:S01]  /*2b10*/  UMOV UR8, 0x1 ;  /* 0x0000000100087882 */ /* 0x000fe20000000000 */
[----:B------:R-:W-:Y:S06]  /*2b20*/  @P1 BRA `(.L_x_32) ;  /* 0xfffffff4009c1947 */ /* 0x000fec000383ffff */
.L_x_24:
[----:B------:R-:W-:Y:S01]  /*2b30*/  UISETP.NE.AND UP0, UPT, UR6, URZ, UPT ;  /* 0x0000003f0600728c */ /* 0x000fe2000bf05270 */
[----:B01----:R-:W0:Y:S03]  /*2b40*/  LDC R10, c[0x0][0x28c] ;  /* 0x0000a300ff0a7b82 */ /* 0x003e260000000800 */
[----:B------:R-:W-:-:S06]  /*2b50*/  USEL UR6, URZ, 0x1, !UP0 ;  /* 0x000000013f067887 */ /* 0x000fcc000c000000 */
[----:B------:R-:W-:Y:S02]  /*2b60*/  ISETP.NE.AND P0, PT, RZ, UR6, PT ;  /* 0x00000006ff007c0c */ /* 0x000fe4000bf05270 */
[----:B0-----:R-:W-:-:S11]  /*2b70*/  ISETP.GE.AND P1, PT, R10, 0x1, PT ;  /* 0x000000010a00780c */ /* 0x001fd60003f26270 */
[----:B------:R-:W-:Y:S05]  /*2b80*/  @!P0 BRA `(.L_x_33) ;  /* 0x0000000000c48947 */ /* 0x000fea0003800000 */
[----:B------:R-:W-:Y:S02]  /*2b90*/  WARPGROUP.DEPBAR.LE gsb0, 0x0 ;  /* 0x00008000000079c5 */ /* 0x000fe40000010000 */
[----:B------:R-:W-:Y:S01]  /*2ba0*/  FADD R113, R64, R113 ;  /* 0x0000007140717221 */ /* 0x000fe20000000000 */
        /* <DEDUP_REMOVED lines=46> */
[----:B------:R-:W-:-:S07]  /*2e90*/  FADD R18, R18, R31 ;  /* 0x0000001f12127221 */ /* 0x000fce0000000000 */
.L_x_33:
[----:B------:R-:W-:Y:S02]  /*2ea0*/  WARPGROUP.DEPBAR.LE gsb0, 0x0 ;  /* 0x00008000000079c5 */ /* 0x000fe40000010000 */
[----:B------:R-:W-:Y:S05]  /*2eb0*/  @!P1 BRA `(.L_x_34) ;  /* 0x0000000000549947 */ /* 0x000fea0003800000 */
[----:B------:R-:W-:-:S13]  /*2ec0*/  ISETP.NE.AND P0, PT, R114, 0x3, PT ;  /* 0x000000037200780c */ /* 0x000fda0003f05270 */
[----:B------:R-:W-:Y:S05]  /*2ed0*/  @!P0 BRA `(.L_x_35) ;  /* 0x0000000000048947 */ /* 0x000fea0003800000 */
[----:B------:R-:W-:Y:S01]  /*2ee0*/  BPT.TRAP 0x1 ;  /* 0x000000040000795c */ /* 0x000fe20000300000 */
.L_x_35:
[----:B------:R-:W-:Y:S01]  /*2ef0*/  ISETP.NE.AND P0, PT, R6, RZ, PT ;  /* 0x000000ff0600720c */ /* 0x000fe20003f05270 */
[----:B------:R-:W-:Y:S01]  /*2f00*/  BSSY B0, `(.L_x_36) ;  /* 0x000000e000007945 */ /* 0x000fe20003800000 */
[----:B------:R-:W-:-:S11]  /*2f10*/  ISETP.GT.U32.AND P1, PT, R4, 0x1, PT ;  /* 0x000000010400780c */ /* 0x000fd60003f24070 */
[----:B------:R-:W-:Y:S05]  /*2f20*/  @!P0 BRA `(.L_x_37) ;  /* 0x00000000002c8947 */ /* 0x000fea0003800000 */
[----:B------:R-:W-:-:S04]  /*2f30*/  UISETP.LT.AND UP0, UPT, UR9, 0x1, UPT ;  /* 0x000000010900788c */ /* 0x000fc8000bf01270 */
[----:B------:R-:W-:-:S04]  /*2f40*/  USEL UR8, UR9, 0x1, UP0 ;  /* 0x0000000109087887 */ /* 0x000fc80008000000 */
[----:B------:R-:W-:-:S04]  /*2f50*/  UIADD3 UR8, UR5, UR9, -UR8 ;  /* 0x0000000905087290 */ /* 0x000fc8000fffe808 */
[----:B------:R-:W-:-:S04]  /*2f60*/  UIMAD.WIDE.U32 UR6, UR8, -0x45d1745d, URZ ;  /* 0xba2e8ba3080678a5 */ /* 0x000fc8000f8e003f */
[----:B------:R-:W-:-:S04]  /*2f70*/  USHF.R.U32.HI UR6, URZ, 0x3, UR7 ;  /* 0x000000033f067899 */ /* 0x000fc80008011607 */
[----:B------:R-:W-:-:S04]  /*2f80*/  UIMAD UR8, UR6, -0xb, UR8 ;  /* 0xfffffff5060878a4 */ /* 0x000fc8000f8e0208 */
[----:B------:R-:W-:-:S04]  /*2f90*/  ULEA UR8, UR8, UR11, 0x3 ;  /* 0x0000000b08087291 */ /* 0x000fc8000f8e183f */
[----:B------:R-:W-:-:S06]  /*2fa0*/  UIADD3 UR8, UR8, 0x58, URZ ;  /* 0x0000005808087890 */ /* 0x000fcc000fffe03f */
[----:B------:R-:W-:-:S05]  /*2fb0*/  IMAD.U32 R10, RZ, RZ, UR8 ;  /* 0x00000008ff0a7e24 */ /* 0x000fca000f8e00ff */
[----:B------:R-:W-:-:S04]  /*2fc0*/  PRMT R10, R5, 0x654, R10 ;  /* 0x00000654050a7816 */ /* 0x000fc8000000000a */
[----:B------:R0:W-:Y:S03]  /*2fd0*/  SYNCS.ARRIVE.TRANS64.RED.A1T0 RZ, [R10+URZ], RZ ;  /* 0x000000ff0aff79a7 */ /* 0x0001e6000810043f */
.L_x_37:
[----:B------:R-:W-:Y:S05]  /*2fe0*/  BSYNC B0 ;  /* 0x0000000000007941 */ /* 0x000fea0003800000 */
.L_x_36:
[----:B------:R-:W-:Y:S05]  /*2ff0*/  @P1 BRA `(.L_x_34) ;  /* 0x0000000000041947 */ /* 0x000fea0003800000 */
[----:B------:R-:W-:Y:S01]  /*3000*/  BPT.TRAP 0x1 ;  /* 0x000000040000795c */ /* 0x000fe20000300000 */
.L_x_34:
[----:B------:R-:W1:Y:S01]  /*3010*/  LDC R24, c[0x0][0x288] ;  /* 0x0000a200ff187b82 */ /* 0x000e620000000800 */
[--C-:B0-----:R-:W-:Y:S01]  /*3020*/  SHF.R.U32.HI R10, RZ, 0x2, R0.reuse ;  /* 0x00000002ff0a7819 */ /* 0x101fe20000011600 */
[----:B------:R-:W-:Y:S01]  /*3030*/  IMAD R33, R14, 0x30, RZ ;  /* 0x000000300e217824 */ /* 0x000fe200078e02ff */
[----:B------:R-:W-:Y:S01]  /*3040*/  SHF.R.U32.HI R15, RZ, 0x7, R0 ;  /* 0x00000007ff0f7819 */ /* 0x000fe20000011600 */
[----:B------:R-:W-:Y:S01]  /*3050*/  UIADD3 UR5, UR9, UR5, URZ ;  /* 0x0000000509057290 */ /* 0x000fe2000fffe03f */
[----:B------:R-:W-:Y:S01]  /*3060*/  LOP3.LUT R11, R10, 0x7, RZ, 0xc0, !PT ;  /* 0x000000070a0b7812 */ /* 0x000fe200078ec0ff */
[----:B------:R-:W-:Y:S01]  /*3070*/  IMAD.SHL.U32 R14, R12, 0x100, RZ ;  /* 0x000001000c0e7824 */ /* 0x000fe200078e00ff */
[----:B------:R-:W-:Y:S01]  /*3080*/  LOP3.LUT R10, R15, 0x1, RZ, 0xc0, !PT ;  /* 0x000000010f0a7812 */ /* 0x000fe200078ec0ff */
[----:B------:R-:W-:Y:S01]  /*3090*/  UISETP.GT.U32.AND UP0, UPT, UR5, 0xa, UPT ;  /* 0x0000000a0500788c */ /* 0x000fe2000bf04070 */
[----:B------:R-:W-:Y:S01]  /*30a0*/  LOP3.LUT R13, R0, 0x60, RZ, 0xc0, !PT ;  /* 0x00000060000d7812 */ /* 0x000fe200078ec0ff */
[----:B------:R-:W-:Y:S01]  /*30b0*/  ULDC UR12, c[0x0][0x284] ;  /* 0x0000a100000c7ab9 */ /* 0x000fe20000000800 */
[----:B------:R-:W-:Y:S01]  /*30c0*/  UISETP.GE.U32.AND UP1, UPT, UR9, 0xb, UPT ;  /* 0x0000000b0900788c */ /* 0x000fe2000bf26070 */
[----:B------:R-:W-:Y:S01]  /*30d0*/  IMAD.SHL.U32 R26, R10, 0x40, RZ ;  /* 0x000000400a1a7824 */ /* 0x000fe200078e00ff */
[----:B------:R-:W-:Y:S01]  /*30e0*/  SHF.R.U32.HI R16, RZ, 0x1, R13 ;  /* 0x00000001ff107819 */ /* 0x000fe2000001160d */
[----:B------:R-:W-:Y:S01]  /*30f0*/  UISETP.LT.U32.AND UP0, UPT, UR9, 0xb, UP0 ;  /* 0x0000000b0900788c */ /* 0x000fe20008701070 */
[----:B------:R-:W-:Y:S01]  /*3100*/  SHF.R.S32.HI R29, RZ, 0x1f, R7 ;  /* 0x0000001fff1d7819 */ /* 0x000fe20000011407 */
[----:B------:R-:W-:Y:S01]  /*3110*/  ULDC.64 UR10, c[0x0][0x5d0] ;  /* 0x00017400000a7ab9 */ /* 0x000fe20000000a00 */
[--C-:B------:R-:W-:Y:S01]  /*3120*/  LOP3.LUT R13, R26, 0x40, R11.reuse, 0xe2, !PT ;  /* 0x000000401a0d7812 */ /* 0x100fe200078ee20b */
[C---:B------:R-:W-:Y:S01]  /*3130*/  IMAD.SHL.U32 R26, R0.reuse, 0x2, RZ ;  /* 0x00000002001a7824 */ /* 0x040fe200078e00ff */
[----:B------:R-:W-:Y:S01]  /*3140*/  IADD3 R17, RZ, -R16, -R11 ;  /* 0x80000010ff117210 */ /* 0x000fe20007ffe80b */
[----:B------:R-:W-:Y:S01]  /*3150*/  UIMAD.WIDE.U32 UR6, UR5, -0x45d1745d, URZ ;  /* 0xba2e8ba3050678a5 */ /* 0x000fe2000f8e003f */
[----:B------:R-:W-:Y:S01]  /*3160*/  LOP3.LUT R15, R0, 0x3, RZ, 0xc0, !PT ;  /* 0x00000003000f7812 */ /* 0x000fe200078ec0ff */
[----:B------:R-:W-:Y:S01]  /*3170*/  USEL UR8, URZ, 0x1, !UP0 ;  /* 0x000000013f087887 */ /* 0x000fe2000c000000 */
[C---:B------:R-:W-:Y:S01]  /*3180*/  LOP3.LUT R26, R33.reuse, 0x6, R26, 0xf8, !PT ;  /* 0x00000006211a7812 */ /* 0x040fe200078ef81a */
[----:B------:R-:W-:Y:S01]  /*3190*/  IMAD R17, R10, -0x40, R17 ;  /* 0xffffffc00a117824 */ /* 0x000fe200078e0211 */
[----:B-1----:R-:W-:Y:S01]  /*31a0*/  ISETP.GE.AND P0, PT, R33, R24, PT ;  /* 0x000000182100720c */ /* 0x002fe20003f06270 */
[----:B------:R-:W-:Y:S01]  /*31b0*/  IMAD R10, R29, UR10, RZ ;  /* 0x0000000a1d0a7c24 */ /* 0x000fe2000f8e02ff */
[----:B------:R-:W-:Y:S01]  /*31c0*/  SHF.R.S32.HI R27, RZ, 0x1f, R26 ;  /* 0x0000001fff1b7819 */ /* 0x000fe2000001141a */
[----:B------:R-:W-:Y:S01]  /*31d0*/  USHF.R.U32.HI UR6, URZ, 0x3, UR7 ;  /* 0x000000033f067899 */ /* 0x000fe20008011607 */
[----:B------:R-:W-:Y:S01]  /*31e0*/  ISETP.GE.OR P0, PT, R14, UR12, P0 ;  /* 0x0000000c0e007c0c */ /* 0x000fe20008706670 */
[----:B------:R-:W-:Y:S01]  /*31f0*/  ULOP3.LUT UR4, UR4, UR8, URZ, 0x3c, !UPT ;  /* 0x0000000804047292 */ /* 0x000fe2000f8e3c3f */
[----:B------:R-:W-:Y:S01]  /*3200*/  IMAD R28, R15, -0x2, R24 ;  /* 0xfffffffe0f1c7824 */ /* 0x000fe200078e0218 */
[----:B------:R-:W-:Y:S01]  /*3210*/  UIMAD UR5, UR6, -0xb, UR5 ;  /* 0xfffffff5060578a4 */ /* 0x000fe2000f8e0205 */
[----:B------:R-:W-:Y:S01]  /*3220*/  IMAD.WIDE R24, R12, 0x100, RZ ;  /* 0x000001000c187825 */ /* 0x000fe200078e02ff */
[----:B------:R-:W-:Y:S01]  /*3230*/  @UP1 ULOP3.LUT UR4, UR4, 0x1, UR6, 0x78, !UPT ;  /* 0x0000000104041892 */ /* 0x000fe2000f8e7806 */
[----:B------:R-:W-:-:S02]  /*3240*/  IADD3 R38, -R14, UR12, R17 ;  /* 0x0000000c0e267c10 */ /* 0x000fc4000fffe111 */
[C---:B------:R-:W-:Y:S01]  /*3250*/  IMAD R15, R7.reuse, UR11, R10 ;  /* 0x0000000b070f7c24 */ /* 0x040fe2000f8e020a */
[----:B------:R-:W-:Y:S01]  /*3260*/  LOP3.LUT R39, R24, R13, R16, 0xfe, !PT ;  /* 0x0000000d18277212 */ /* 0x000fe200078efe10 */
[----:B------:R-:W-:-:S04]  /*3270*/  IMAD.WIDE.U32 R10, R7, UR10, R26 ;  /* 0x0000000a070a7c25 */ /* 0x000fc8000f8e001a */
[----:B------:R-:W-:Y:S02]  /*3280*/  IMAD.IADD R11, R11, 0x1, R15 ;  /* 0x000000010b0b7824 */ /* 0x000fe400078e020f */
[----:B------:R-:W-:Y:S02]  /*3290*/  IMAD.IADD R33, R28, 0x1, -R33 ;  /* 0x000000011c217824 */ /* 0x000fe400078e0a21 */
[----:B------:R-:W-:Y:S01]  /*32a0*/  IMAD.MOV.U32 R32, RZ, RZ, -0x1 ;  /* 0xffffffffff207424 */ /* 0x000fe200078e00ff */
[----:B------:R-:W-:Y:S06]  /*32b0*/  @P0 BRA `(.L_x_38) ;  /* 0x0000003400c40947 */ /* 0x000fec0003800000 */
[----:B------:R-:W0:Y:S01]  /*32c0*/  LDC.64 R30, c[0x0][0x5c8] ;  /* 0x00017200ff1e7b82 */ /* 0x000e220000000a00 */
[----:B------:R-:W-:Y:S01]  /*32d0*/  ULDC.64 UR6, c[0x0][0x5c0] ;  /* 0x0001700000067ab9 */ /* 0x000fe20000000a00 */
[----:B------:R-:W-:Y:S01]  /*32e0*/  BSSY B0, `(.L_x_38) ;  /* 0x000036e000007945 */ /* 0x000fe20003800000 */
[-C--:B0-----:R-:W-:Y:S01]  /*32f0*/  IMAD R12, R25, R30.reuse, RZ ;  /* 0x0000001e190c7224 */ /* 0x081fe200078e02ff */
[----:B------:R-:W-:Y:S01]  /*3300*/  SHF.L.U64.HI R28, R30, 0x3, R31 ;  /* 0x000000031e1c7819 */ /* 0x000fe2000001021f */
[----:B------:R-:W-:-:S04]  /*3310*/  IMAD.WIDE.U32 R16, R39, R30, R10 ;  /* 0x0000001e27107225 */ /* 0x000fc800078e000a */
[----:B------:R-:W-:Y:S01]  /*3320*/  IMAD R11, R39, R31, R12 ;  /* 0x0000001f270b7224 */ /* 0x000fe200078e020c */
[----:B------:R-:W-:Y:S01]  /*3330*/  IADD3 R10, P3, R16, UR6, RZ ;  /* 0x00000006100a7c10 */ /* 0x000fe2000ff7e0ff */
[C---:B------:R-:W-:Y:S01]  /*3340*/  IMAD.SHL.U32 R15, R30.reuse, 0x8, RZ ;  /* 0x000000081e0f7824 */ /* 0x040fe200078e00ff */
[----:B------:R-:W-:Y:S01]  /*3350*/  LEA R12, P2, R30, R16, 0x7 ;  /* 0x000000101e0c7211 */ /* 0x000fe200078438ff */
[----:B------:R-:W-:-:S03]  /*3360*/  IMAD.IADD R17, R17, 0x1, R11 ;  /* 0x0000000111117824 */ /* 0x000fc600078e020b */
[----:B------:R-:W-:Y:S02]  /*3370*/  IADD3 R16, P1, P0, R16, UR6, R15 ;  /* 0x0000000610107c10 */ /* 0x000fe4000f83e00f */
[----:B------:R-:W-:Y:S02]  /*3380*/  IADD3.X R11, R17, UR7, RZ, P3, !PT ;  /* 0x00000007110b7c10 */ /* 0x000fe40009ffe4ff */
[----:B---3-5:R-:W-:Y:S02]  /*3390*/  FSETP.NEU.AND P3, PT, R9, RZ, PT ;  /* 0x000000ff0900720b */ /* 0x028fe40003f6d000 */
[----:B------:R-:W-:Y:S02]  /*33a0*/  LEA.HI.X R13, R30, R17, R31, 0x7, P2 ;  /* 0x000000111e0d7211 */ /* 0x000fe400010f3c1f */
[C---:B------:R-:W-:Y:S02]  /*33b0*/  IADD3 R14, P2, R12.reuse, UR6, RZ ;  /* 0x000000060c0e7c10 */ /* 0x040fe4000ff5e0ff */
[----:B------:R-:W-:-:S02]  /*33c0*/  IADD3 R12, P5, P6, R12, UR6, R15 ;  /* 0x000000060c0c7c10 */ /* 0x000fc4000febe00f */
[----:B------:R-:W-:Y:S02]  /*33d0*/  IADD3.X R15, R13, UR7, RZ, P2, !PT ;  /* 0x000000070d0f7c10 */ /* 0x000fe400097fe4ff */
[--C-:B------:R-:W-:Y:S02]  /*33e0*/  IADD3.X R17, R17, UR7, R28.reuse, P1, P0 ;  /* 0x0000000711117c10 */ /* 0x100fe40008fe041c */
[----:B------:R-:W-:Y:S01]  /*33f0*/  IADD3.X R13, R13, UR7, R28, P5, P6 ;  /* 0x000000070d0d7c10 */ /* 0x000fe2000afec41c */
[----:B------:R-:W-:Y:S06]  /*3400*/  @!P3 BRA `(.L_x_39) ;  /* 0x00000028005cb947 */ /* 0x000fec0003800000 */
[----:B------:R-:W-:Y:S01]  /*3410*/  ULDC.64 UR6, c[0x0][0x5b8] ;  /* 0x00016e0000067ab9 */ /* 0x000fe20000000a00 */
[----:B------:R-:W-:Y:S01]  /*3420*/  ISETP.GE.AND P3, PT, R38, 0x1, PT ;  /* 0x000000012600780c */ /* 0x000fe20003f66270 */
[----:B------:R-:W-:Y:S01]  /*3430*/  IMAD R30, R29, UR6, RZ ;  /* 0x000000061d1e7c24 */ /* 0x000fe2000f8e02ff */
[----:B------:R-:W-:Y:S01]  /*3440*/  ULDC.64 UR10, c[0x0][0x5a8] ;  /* 0x00016a00000a7ab9 */ /* 0x000fe20000000a00 */
[----:B------:R-:W-:Y:S01]  /*3450*/  IMAD.WIDE.U32 R28, R7, UR6, R26 ;  /* 0x00000006071c7c25 */ /* 0x000fe2000f8e001a */
[----:B------:R-:W-:Y:S01]  /*3460*/  ISETP.LT.OR P1, PT, R33, 0x1, !P3 ;  /* 0x000000012100780c */ /* 0x000fe20005f21670 */
[----:B------:R-:W-:Y:S02]  /*3470*/  BSSY B1, `(.L_x_40) ;  /* 0x000000c000017945 */ /* 0x000fe40003800000 */
[----:B------:R-:W-:Y:S01]  /*3480*/  IMAD R7, R7, UR7, R30 ;  /* 0x0000000707077c24 */ /* 0x000fe2000f8e021e */
[----:B------:R-:W-:-:S03]  /*3490*/  ULDC.64 UR6, c[0x0][0x5b0] ;  /* 0x00016c0000067ab9 */ /* 0x000fc60000000a00 */
[----:B------:R-:W-:Y:S02]  /*34a0*/  IMAD.IADD R29, R29, 0x1, R7 ;  /* 0x000000011d1d7824 */ /* 0x000fe400078e0207 */
[----:B------:R-:W-:Y:S02]  /*34b0*/  IMAD R7, R25, UR6, RZ ;  /* 0x0000000619077c24 */ /* 0x000fe4000f8e02ff */
[----:B------:R-:W-:-:S04]  /*34c0*/  IMAD.WIDE.U32 R26, R39, UR6, R28 ;  /* 0x00000006271a7c25 */ /* 0x000fc8000f8e001c */
[----:B------:R-:W-:Y:S01]  /*34d0*/  IMAD R7, R39, UR7, R7 ;  /* 0x0000000727077c24 */ /* 0x000fe2000f8e0207 */
[----:B------:R-:W-:-:S04]  /*34e0*/  IADD3 R26, P0, R26, UR10, RZ ;  /* 0x0000000a1a1a7c10 */ /* 0x000fc8000ff1e0ff */
[--C-:B------:R-:W-:Y:S02]  /*34f0*/  IADD3.X R27, R27, UR11, R7.reuse, P0, !PT ;  /* 0x0000000b1b1b7c10 */ /* 0x100fe400087fe407 */
[----:B------:R-:W-:Y:S01]  /*3500*/  PRMT R7, RZ, 0x7610, R7 ;  /* 0x00007610ff077816 */ /* 0x000fe20000000007 */
[----:B------:R-:W-:Y:S06]  /*3510*/  @P1 BRA `(.L_x_41) ;  /* 0x0000000000041947 */ /* 0x000fec0003800000 */
[----:B------:R0:W5:Y:S02]  /*3520*/  LDG.E.U8 R7, desc[UR28][R26.64] ;  /* 0x0000001c1a077981 */ /* 0x000164000c1e1100 */
.L_x_41:
[----:B------:R-:W-:Y:S05]  /*3530*/  BSYNC B1 ;  /* 0x0000000000017941 */ /* 0x000fea0003800000 */
.L_x_40:
[----:B-----5:R-:W-:Y:S01]  /*3540*/  LOP3.LUT R7, R7, 0xff, RZ, 0xc0, !PT ;  /* 0x000000ff07077812 */ /* 0x020fe200078ec0ff */
[----:B------:R-:W-:Y:S01]  /*3550*/  BSSY B1, `(.L_x_42) ;  /* 0x000000b000017945 */ /* 0x000fe20003800000 */
[----:B------:R-:W-:Y:S02]  /*3560*/  ISETP.LT.OR P0, PT, R33, 0x2, !P3 ;  /* 0x000000022100780c */ /* 0x000fe40005f01670 */
[----:B------:R-:W-:-:S05]  /*3570*/  F2FP.F16.E4M3.UNPACK_B R7, R7 ;  /* 0x00000007ff07723e */ /* 0x000fca00020006ff */
[----:B------:R-:W-:Y:S01]  /*3580*/  HADD2.F32 R30, -RZ, R7.H0_H0 ;  /* 0x20000007ff1e7230 */ /* 0x000fe20000004100 */
[----:B------:R-:W-:-:S04]  /*3590*/  PRMT R7, RZ, 0x7610, R7 ;  /* 0x00007610ff077816 */ /* 0x000fc80000000007 */
[----:B------:R-:W-:-:S04]  /*35a0*/  FMUL R30, R30, R9 ;  /* 0x000000091e1e7220 */ /* 0x000fc80000400000 */
[----:B--2---:R-:W-:-:S05]  /*35b0*/  FFMA R30, R113, R8, R30 ;  /* 0x00000008711e7223 */ /* 0x004fca000000001e */
[----:B------:R-:W-:-:S05]  /*35c0*/  F2FP.SATFINITE.E4M3.F32.PACK_AB_MERGE_C R31, RZ, R30, RZ ;  /* 0x0000001eff1f723e */ /* 0x000fca00048070ff */
[----:B------:R1:W-:Y:S01]  /*35d0*/  @!P1 STG.E.U8 desc[UR28][R10.64], R31 ;  /* 0x0000001f0a009986 */ /* 0x0003e2000c10111c */
[----:B------:R-:W-:Y:S05]  /*35e0*/  @P0 BRA `(.L_x_43) ;  /* 0x0000000000040947 */ /* 0x000fea0003800000 */
[----:B------:R2:W5:Y:S02]  /*35f0*/  LDG.E.U8 R7, desc[UR28][R26.64+0x1] ;  /* 0x0000011c1a077981 */ /* 0x000564000c1e1100 */
.L_x_43:
[----:B------:R-:W-:Y:S05]  /*3600*/  BSYNC B1 ;  /* 0x0000000000017941 */ /* 0x000fea0003800000 */
.L_x_42:
[----:B-----5:R-:W-:Y:S01]  /*3610*/  LOP3.LUT R7, R7, 0xff, RZ, 0xc0, !PT ;  /* 0x000000ff07077812 */ /* 0x020fe200078ec0ff */
[----:B------:R-:W-:Y:S01]  /*3620*/  BSSY B1, `(.L_x_44) ;  /* 0x0000013000017945 */ /* 0x000fe20003800000 */
[----:B------:R-:W-:Y:S02]  /*3630*/  IADD3 R35, P1, R39, 0x8, RZ ;  /* 0x0000000827237810 */ /* 0x000fe40007f3e0ff */
[----:B------:R-:W-:Y:S02]  /*3640*/  F2FP.F16.E4M3.UNPACK_B R7, R7 ;  /* 0x00000007ff07723e */ /* 0x000fe400020006ff */
[----:B------:R-:W-:Y:S01]  /*3650*/  ISETP.GE.AND P2, PT, R38, 0x9, PT ;  /* 0x000000092600780c */ /* 0x000fe20003f46270 */
[----:B-1----:R-:W-:Y:S02]  /*3660*/  IMAD.X R31, RZ, RZ, R25, P1 ;  /* 0x000000ffff1f7224 */ /* 0x002fe400008e0619 */
[----:B------:R-:W-:Y:S01]  /*3670*/  HADD2.F32 R30, -RZ, R7.H0_H0 ;  /* 0x20000007ff1e7230 */ /* 0x000fe20000004100 */
[----:B------:R-:W-:Y:S01]  /*3680*/  ISETP.LT.OR P5, PT, R33, 0x1, !P2 ;  /* 0x000000012100780c */ /* 0x000fe200057a1670 */
[----:B------:R-:W-:-:S03]  /*3690*/  IMAD R34, R31, UR6, RZ ;  /* 0x000000061f227c24 */ /* 0x000fc6000f8e02ff */
[----:B------:R-:W-:Y:S01]  /*36a0*/  FMUL R7, R30, R9 ;  /* 0x000000091e077220 */ /* 0x000fe20000400000 */
[----:B------:R-:W-:-:S04]  /*36b0*/  IMAD.WIDE.U32 R30, R35, UR6, R28 ;  /* 0x00000006231e7c25 */ /* 0x000fc8000f8e001c */
[----:B------:R-:W-:Y:S01]  /*36c0*/  FFMA R7, R112, R8, R7 ;  /* 0x0000000870077223 */ /* 0x000fe20000000007 */
[----:B------:R-:W-:Y:S01]  /*36d0*/  IMAD R35, R35, UR7, R34 ;  /* 0x0000000723237c24 */ /* 0x000fe2000f8e0222 */
[----:B------:R-:W-:-:S03]  /*36e0*/  IADD3 R30, P1, R30, UR10, RZ ;  /* 0x0000000a1e1e7c10 */ /* 0x000fc6000ff3e0ff */
[----:B------:R-:W-:Y:S02]  /*36f0*/  F2FP.SATFINITE.E4M3.F32.PACK_AB_MERGE_C R37, RZ, R7, RZ ;  /* 0x00000007ff25723e */ /* 0x000fe400048070ff */
[----:B------:R-:W-:Y:S02]  /*3700*/  IADD3.X R31, R31, UR11, R35, P1, !PT ;  /* 0x0000000b1f1f7c10 */ /* 0x000fe40008ffe423 */
[----:B------:R-:W-:Y:S01]  /*3710*/  PRMT R7, RZ, 0x7610, R7 ;  /* 0x00007610ff077816 */ /* 0x000fe20000000007 */
[----:B------:R1:W-:Y:S01]  /*3720*/  @!P0 STG.E.U8 desc[UR28][R10.64+0x1], R37 ;  /* 0x000001250a008986 */ /* 0x0003e2000c10111c */
[----:B------:R-:W-:Y:S05]  /*3730*/  @P5 BRA `(.L_x_45) ;  /* 0x0000000000045947 */ /* 0x000fea0003800000 */
[----:B------:R3:W5:Y:S02]  /*3740*/  LDG.E.U8 R7, desc[UR28][R30.64] ;  /* 0x0000001c1e077981 */ /* 0x000764000c1e1100 */
.L_x_45:
[----:B------:R-:W-:Y:S05]  /*3750*/  BSYNC B1 ;  /* 0x0000000000017941 */ /* 0x000fea0003800000 */
.L_x_44:
[----:B-----5:R-:W-:Y:S01]  /*3760*/  LOP3.LUT R7, R7, 0xff, RZ, 0xc0, !PT ;  /* 0x000000ff07077812 */ /* 0x020fe200078ec0ff */
[----:B------:R-:W-:Y:S01]  /*3770*/  BSSY B1, `(.L_x_46) ;  /* 0x000000b000017945 */ /* 0x000fe20003800000 */
[----:B------:R-:W-:Y:S02]  /*3780*/  ISETP.LT.OR P0, PT, R33, 0x2, !P2 ;  /* 0x000000022100780c */ /* 0x000fe40005701670 */
[----:B------:R-:W-:-:S05]  /*3790*/  F2FP.F16.E4M3.UNPACK_B R7, R7 ;  /* 0x00000007ff07723e */ /* 0x000fca00020006ff */
[----:B------:R-:W-:Y:S01]  /*37a0*/  HADD2.F32 R34, -RZ, R7.H0_H0 ;  /* 0x20000007ff227230 */ /* 0x000fe20000004100 */
[----:B------:R-:W-:-:S04]  /*37b0*/  PRMT R7, RZ, 0x7610, R7 ;  /* 0x00007610ff077816 */ /* 0x000fc80000000007 */
[----:B------:R-:W-:-:S04]  /*37c0*/  FMUL R34, R34, R9 ;  /* 0x0000000922227220 */ /* 0x000fc80000400000 */
[----:B------:R-:W-:-:S05]  /*37d0*/  FFMA R34, R111, R8, R34 ;  /* 0x000000086f227223 */ /* 0x000fca0000000022 */
[----:B------:R-:W-:-:S05]  /*37e0*/  F2FP.SATFINITE.E4M3.F32.PACK_AB_MERGE_C R35, RZ, R34, RZ ;  /* 0x00000022ff23723e */ /* 0x000fca00048070ff */
[----:B------:R4:W-:Y:S01]  /*37f0*/  @!P5 STG.E.U8 desc[UR28][R16.64], R35 ;  /* 0x000000231000d986 */ /* 0x0009e2000c10111c */
[----:B------:R-:W-:Y:S05]  /*3800*/  @P0 BRA `(.L_x_47) ;  /* 0x0000000000040947 */ /* 0x000fea0003800000 */
[----:B------:R0:W5:Y:S02]  /*3810*/  LDG.E.U8 R7, desc[UR28][R30.64+0x1] ;  /* 0x0000011c1e077981 */ /* 0x000164000c1e1100 */
.L_x_47:
[----:B------:R-:W-:Y:S05]  /*3820*/  BSYNC B1 ;  /* 0x0000000000017941 */ /* 0x000fea0003800000 */
.L_x_46:
[----:B-----5:R-:W-:Y:S01]  /*3830*/  LOP3.LUT R7, R7, 0xff, RZ, 0xc0, !PT ;  /* 0x000000ff07077812 */ /* 0x020fe200078ec0ff */
[----:B------:R-:W-:Y:S01]  /*3840*/  BSSY B1, `(.L_x_48) ;  /* 0x000000b000017945 */ /* 0x000fe20003800000 */
[----:B------:R-:W-:Y:S02]  /*3850*/  ISETP.LT.OR P1, PT, R33, 0x9, !P3 ;  /* 0x000000092100780c */ /* 0x000fe40005f21670 */
[----:B------:R-:W-:-:S05]  /*3860*/  F2FP.F16.E4M3.UNPACK_B R7, R7 ;  /* 0x00000007ff07723e */ /* 0x000fca00020006ff */
[----:B------:R-:W-:-:S05]  /*3870*/  HADD2.F32 R34, -RZ, R7.H0_H0 ;  /* 0x20000007ff227230 */ /* 0x000fca0000004100 */
[----:B------:R-:W-:-:S04]  /*3880*/  FMUL R7, R34, R9 ;  /* 0x0000000922077220 */ /* 0x000fc80000400000 */
[----:B------:R-:W-:-:S05]  /*3890*/  FFMA R7, R110, R8, R7 ;  /* 0x000000086e077223 */ /* 0x000fca0000000007 */
[----:B----4-:R-:W-:Y:S02]  /*38a0*/  F2FP.SATFINITE.E4M3.F32.PACK_AB_MERGE_C R35, RZ, R7, RZ ;  /* 0x00000007ff23723e */ /* 0x010fe400048070ff */
[----:B------:R-:W-:-:S03]  /*38b0*/  PRMT R7, RZ, 0x7610, R7 ;  /* 0x00007610ff077816 */ /* 0x000fc60000000007 */
[----:B------:R4:W-:Y:S01]  /*38c0*/  @!P0 STG.E.U8 desc[UR28][R16.64+0x1], R35 ;  /* 0x0000012310008986 */ /* 0x0009e2000c10111c */
[----:B------:R-:W-:Y:S05]  /*38d0*/  @P1 BRA `(.L_x_49) ;  /* 0x0000000000041947 */ /* 0x000fea0003800000 */
[----:B------:R0:W5:Y:S02]  /*38e0*/  LDG.E.U8 R7, desc[UR28][R26.64+0x8] ;  /* 0x0000081c1a077981 */ /* 0x000164000c1e1100 */
.L_x_49:
[----:B------:R-:W-:Y:S05]  /*38f0*/  BSYNC B1 ;  /* 0x0000000000017941 */ /* 0x000fea0003800000 */
.L_x_48:
        /* <DEDUP_REMOVED lines=8> */
[----:B----4-:R-:W-:-:S05]  /*3980*/  F2FP.SATFINITE.E4M3.F32.PACK_AB_MERGE_C R35, RZ, R34, RZ ;  /* 0x00000022ff23723e */ /* 0x010fca00048070ff */
[----:B------:R4:W-:Y:S01]  /*3990*/  @!P1 STG.E.U8 desc[UR28][R10.64+0x8], R35 ;  /* 0x000008230a009986 */ /* 0x0009e2000c10111c */
[----:B------:R-:W-:Y:S05]  /*39a0*/  @P0 BRA `(.L_x_51) ;  /* 0x0000000000040947 */ /* 0x000fea0003800000 */
[----:B------:R0:W5:Y:S02]  /*39b0*/  LDG.E.U8 R7, desc[UR28][R26.64+0x9] ;  /* 0x0000091c1a077981 */ /* 0x000164000c1e1100 */
.L_x_51:
[----:B------:R-:W-:Y:S05]  /*39c0*/  BSYNC B1 ;  /* 0x0000000000017941 */ /* 0x000fea0003800000 */
.L_x_50:
        /* <DEDUP_REMOVED lines=12> */
.L_x_53:
[----:B------:R-:W-:Y:S05]  /*3a90*/  BSYNC B1 ;  /* 0x0000000000017941 */ /* 0x000fea0003800000 */
.L_x_52:
        /* <DEDUP_REMOVED lines=12> */
.L_x_55:
[----:B------:R-:W-:Y:S05]  /*3b60*/  BSYNC B1 ;  /* 0x0000000000017941 */ /* 0x000fea0003800000 */
.L_x_54:
[----:B-----5:R-:W-:Y:S01]  /*3b70*/  LOP3.LUT R7, R7, 0xff, RZ, 0xc0, !PT ;  /* 0x000000ff07077812 */ /* 0x020fe200078ec0ff */
[----:B------:R-:W-:Y:S01]  /*3b80*/  BSSY B1, `(.L_x_56) ;  /* 0x0000013000017945 */ /* 0x000fe20003800000 */
[----:B-1----:R-:W-:Y:S02]  /*3b90*/  IADD3 R37, P0, R39, 0x80, RZ ;  /* 0x0000008027257810 */ /* 0x002fe40007f1e0ff */
[----:B------:R-:W-:Y:S02]  /*3ba0*/  F2FP.F16.E4M3.UNPACK_B R7, R7 ;  /* 0x00000007ff07723e */ /* 0x000fe400020006ff */
[----:B------:R-:W-:Y:S01]  /*3bb0*/  ISETP.GE.AND P1, PT, R38, 0x81, PT ;  /* 0x000000812600780c */ /* 0x000fe20003f26270 */
[----:B----4-:R-:W-:Y:S02]  /*3bc0*/  IMAD.X R35, RZ, RZ, R25, P0 ;  /* 0x000000ffff237224 */ /* 0x010fe400000e0619 */
        /* <DEDUP_REMOVED lines=14> */
.L_x_57:
[----:B------:R-:W-:Y:S05]  /*3cb0*/  BSYNC B1 ;  /* 0x0000000000017941 */ /* 0x000fea0003800000 */
.L_x_56:
        /* <DEDUP_REMOVED lines=12> */
.L_x_59:
[----:B------:R-:W-:Y:S05]  /*3d80*/  BSYNC B1 ;  /* 0x0000000000017941 */ /* 0x000fea0003800000 */
.L_x_58:
[----:B-----5:R-:W-:Y:S01]  /*3d90*/  LOP3.LUT R7, R7, 0xff, RZ, 0xc0, !PT ;  /* 0x000000ff07077812 */ /* 0x020fe200078ec0ff */
[----:B------:R-:W-:Y:S01]  /*3da0*/  BSSY B1, `(.L_x_60) ;  /* 0x0000013000017945 */ /* 0x000fe20003800000 */
[----:B0-----:R-:W-:Y:S02]  /*3db0*/  IADD3 R37, P0, R39, 0x88, RZ ;  /* 0x0000008827257810 */ /* 0x001fe40007f1e0ff */
[----:B------:R-:W-:-:S03]  /*3dc0*/  F2FP.F16.E4M3.UNPACK_B R7, R7 ;  /* 0x00000007ff07723e */ /* 0x000fc600020006ff */
[----:B------:R-:W-:-:S04]  /*3dd0*/  IMAD.WIDE.U32 R28, R37, UR6, R28 ;  /* 0x00000006251c7c25 */ /* 0x000fc8000f8e001c */
[----:B------:R-:W-:-:S05]  /*3de0*/  HADD2.F32 R24, -RZ, R7.H0_H0 ;  /* 0x20000007ff187230 */ /* 0x000fca0000004100 */
[----:B------:R-:W-:Y:S01]  /*3df0*/  FMUL R7, R24, R9 ;  /* 0x0000000918077220 */ /* 0x000fe20000400000 */
[----:B------:R-:W-:Y:S01]  /*3e00*/  IMAD.X R24, RZ, RZ, R25, P0 ;  /* 0x000000ffff187224 */ /* 0x000fe200000e0619 */
[----:B------:R-:W-:Y:S02]  /*3e10*/  ISETP.GE.AND P0, PT, R38, 0x89, PT ;  /* 0x000000892600780c */ /* 0x000fe40003f06270 */
[----:B------:R-:W-:Y:S01]  /*3e20*/  FFMA R7, R104, R8, R7 ;  /* 0x0000000868077223 */ /* 0x000fe20000000007 */
[----:B------:R-:W-:-:S04]  /*3e30*/  IMAD R24, R24, UR6, RZ ;  /* 0x0000000618187c24 */ /* 0x000fc8000f8e02ff */
[----:B------:R-:W-:Y:S01]  /*3e40*/  F2FP.SATFINITE.E4M3.F32.PACK_AB_MERGE_C R39, RZ, R7, RZ ;  /* 0x00000007ff27723e */ /* 0x000fe200048070ff */
[----:B------:R-:W-:Y:S01]  /*3e50*/  IMAD R37, R37, UR7, R24 ;  /* 0x0000000725257c24 */ /* 0x000fe2000f8e0218 */
[----:B------:R-:W-:Y:S02]  /*3e60*/  IADD3 R24, P6, R28, UR10, RZ ;  /* 0x0000000a1c187c10 */ /* 0x000fe4000ffde0ff */
[----:B------:R-:W-:Y:S01]  /*3e70*/  PRMT R7, RZ, 0x7610, R7 ;  /* 0x00007610ff077816 */ /* 0x000fe20000000007 */
[----:B------:R0:W-:Y:S01]  /*3e80*/  @!P5 STG.E.U8 desc[UR28][R14.64+0x1], R39 ;  /* 0x000001270e00d986 */ /* 0x0001e2000c10111c */
[----:B------:R-:W-:Y:S02]  /*3e90*/  ISETP.LT.OR P5, PT, R33, 0x1, !P0 ;  /* 0x000000012100780c */ /* 0x000fe400047a1670 */
[----:B------:R-:W-:-:S11]  /*3ea0*/  IADD3.X R25, R29, UR11, R37, P6, !PT ;  /* 0x0000000b1d197c10 */ /* 0x000fd6000b7fe425 */
[----:B0-----:R-:W-:Y:S05]  /*3eb0*/  @P5 BRA `(.L_x_61) ;  /* 0x0000000000045947 */ /* 0x001fea0003800000 */
[----:B------:R0:W5:Y:S02]  /*3ec0*/  LDG.E.U8 R7, desc[UR28][R24.64] ;  /* 0x0000001c18077981 */ /* 0x000164000c1e1100 */
.L_x_61:
[----:B------:R-:W-:Y:S05]  /*3ed0*/  BSYNC B1 ;  /* 0x0000000000017941 */ /* 0x000fea0003800000 */
.L_x_60:
        /* <DEDUP_REMOVED lines=12> */
.L_x_63:
[----:B------:R-:W-:Y:S05]  /*3fa0*/  BSYNC B1 ;  /* 0x0000000000017941 */ /* 0x000fea0003800000 */
.L_x_62:
[----:B-----5:R-:W-:Y:S01]  /*3fb0*/  LOP3.LUT R7, R7, 0xff, RZ, 0xc0, !PT ;  /* 0x000000ff07077812 */ /* 0x020fe200078ec0ff */
[----:B------:R-:W-:Y:S01]  /*3fc0*/  BSSY B1, `(.L_x_64) ;  /* 0x000000b000017945 */ /* 0x000fe20003800000 */
[----:B------:R-:W-:Y:S02]  /*3fd0*/  ISETP.LT.OR P5, PT, R33, 0x9, !P1 ;  /* 0x000000092100780c */ /* 0x000fe40004fa1670 */
[----:B------:R-:W-:-:S05]  /*3fe0*/  F2FP.F16.E4M3.UNPACK_B R7, R7 ;  /* 0x00000007ff07723e */ /* 0x000fca00020006ff */
[----:B------:R-:W-:-:S05]  /*3ff0*/  HADD2.F32 R28, -RZ, R7.H0_H0 ;  /* 0x20000007ff1c7230 */ /* 0x000fca0000004100 */
[----:B------:R-:W-:-:S04]  /*4000*/  FMUL R7, R28, R9 ;  /* 0x000000091c077220 */ /* 0x000fc80000400000 */
[----:B------:R-:W-:-:S05]  /*4010*/  FFMA R7, R102, R8, R7 ;  /* 0x0000000866077223 */ /* 0x000fca0000000007 */
[----:B0-----:R-:W-:Y:S02]  /*4020*/  F2FP.SATFINITE.E4M3.F32.PACK_AB_MERGE_C R29, RZ, R7, RZ ;  /* 0x00000007ff1d723e */ /* 0x001fe400048070ff */
[----:B------:R-:W-:-:S03]  /*4030*/  PRMT R7, RZ, 0x7610, R7 ;  /* 0x00007610ff077816 */ /* 0x000fc60000000007 */
[----:B------:R0:W-:Y:S01]  /*4040*/  @!P6 STG.E.U8 desc[UR28][R12.64+0x1], R29 ;  /* 0x0000011d0c00e986 */ /* 0x0001e2000c10111c */
[----:B------:R-:W-:Y:S05]  /*4050*/  @P5 BRA `(.L_x_65) ;  /* 0x0000000000045947 */ /* 0x000fea0003800000 */
[----:B------:R0:W5:Y:S02]  /*4060*/  LDG.E.U8 R7, desc[UR28][R34.64+0x8] ;  /* 0x0000081c22077981 */ /* 0x000164000c1e1100 */
.L_x_65:
[----:B------:R-:W-:Y:S05]  /*4070*/  BSYNC B1 ;  /* 0x0000000000017941 */ /* 0x000fea0003800000 */
.L_x_64:
        /* <DEDUP_REMOVED lines=8> */
[----:B0-----:R-:W-:-:S05]  /*4100*/  F2FP.SATFINITE.E4M3.F32.PACK_AB_MERGE_C R29, RZ, R28, RZ ;  /* 0x0000001cff1d723e */ /* 0x001fca00048070ff */
[----:B------:R0:W-:Y:S01]  /*4110*/  @!P5 STG.E.U8 desc[UR28][R14.64+0x8], R29 ;  /* 0x0000081d0e00d986 */ /* 0x0001e2000c10111c */
[----:B------:R-:W-:Y:S05]  /*4120*/  @P6 BRA `(.L_x_67) ;  /* 0x0000000000046947 */ /* 0x000fea0003800000 */
[----:B------:R0:W5:Y:S02]  /*4130*/  LDG.E.U8 R7, desc[UR28][R34.64+0x9] ;  /* 0x0000091c22077981 */ /* 0x000164000c1e1100 */
.L_x_67:
[----:B------:R-:W-:Y:S05]  /*4140*/  BSYNC B1 ;  /* 0x0000000000017941 */ /* 0x000fea0003800000 */
.L_x_66:
        /* <DEDUP_REMOVED lines=12> */
.L_x_69:
[----:B------:R-:W-:Y:S05]  /*4210*/  BSYNC B1 ;  /* 0x0000000000017941 */ /* 0x000fea0003800000 */
.L_x_68:
        /* <DEDUP_REMOVED lines=12> */
.L_x_71:
[----:B------:R-:W-:Y:S05]  /*42e0*/  BSYNC B1 ;  /* 0x0000000000017941 */ /* 0x000fea0003800000 */
.L_x_70:
        /* <DEDUP_REMOVED lines=12> */
.L_x_73:
[----:B------:R-:W-:Y:S05]  /*43b0*/  BSYNC B1 ;  /* 0x0000000000017941 */ /* 0x000fea0003800000 */
.L_x_72:
        /* <DEDUP_REMOVED lines=12> */
.L_x_75:
[----:B------:R-:W-:Y:S05]  /*4480*/  BSYNC B1 ;  /* 0x0000000000017941 */ /* 0x000fea0003800000 */
.L_x_74:
        /* <DEDUP_REMOVED lines=12> */
.L_x_77:
[----:B------:R-:W-:Y:S05]  /*4550*/  BSYNC B1 ;  /* 0x0000000000017941 */ /* 0x000fea0003800000 */
.L_x_76:
        /* <DEDUP_REMOVED lines=12> */
.L_x_79:
[----:B------:R-:W-:Y:S05]  /*4620*/  BSYNC B1 ;  /* 0x0000000000017941 */ /* 0x000fea0003800000 */
.L_x_78:
        /* <DEDUP_REMOVED lines=12> */
.L_x_81:
[----:B------:R-:W-:Y:S05]  /*46f0*/  BSYNC B1 ;  /* 0x0000000000017941 */ /* 0x000fea0003800000 */
.L_x_80:
        /* <DEDUP_REMOVED lines=12> */
.L_x_83:
[----:B------:R-:W-:Y:S05]  /*47c0*/  BSYNC B1 ;  /* 0x0000000000017941 */ /* 0x000fea0003800000 */
.L_x_82:
        /* <DEDUP_REMOVED lines=12> */
.L_x_85:
[----:B------:R-:W-:Y:S05]  /*4890*/  BSYNC B1 ;  /* 0x0000000000017941 */ /* 0x000fea0003800000 */
.L_x_84:
        /* <DEDUP_REMOVED lines=12> */
.L_x_87:
[----:B------:R-:W-:Y:S05]  /*4960*/  BSYNC B1 ;  /* 0x0000000000017941 */ /* 0x000fea0003800000 */
.L_x_86:
        /* <DEDUP_REMOVED lines=12> */
.L_x_89:
[----:B------:R-:W-:Y:S05]  /*4a30*/  BSYNC B1 ;  /* 0x0000000000017941 */ /* 0x000fea0003800000 */
.L_x_88:
        /* <DEDUP_REMOVED lines=12> */
.L_x_91:
[----:B------:R-:W-:Y:S05]  /*4b00*/  BSYNC B1 ;  /* 0x0000000000017941 */ /* 0x000fea0003800000 */
.L_x_90:
        /* <DEDUP_REMOVED lines=12> */
.L_x_93:
[----:B------:R-:W-:Y:S05]  /*4bd0*/  BSYNC B1 ;  /* 0x0000000000017941 */ /* 0x000fea0003800000 */
.L_x_92:
        /* <DEDUP_REMOVED lines=12> */
.L_x_95:
[----:B------:R-:W-:Y:S05]  /*4ca0*/  BSYNC B1 ;  /* 0x0000000000017941 */ /* 0x000fea0003800000 */
.L_x_94:
        /* <DEDUP_REMOVED lines=12> */
.L_x_97:
[----:B------:R-:W-:Y:S05]  /*4d70*/  BSYNC B1 ;  /* 0x0000000000017941 */ /* 0x000fea0003800000 */
.L_x_96:
        /* <DEDUP_REMOVED lines=12> */
.L_x_99:
[----:B------:R-:W-:Y:S05]  /*4e40*/  BSYNC B1 ;  /* 0x0000000000017941 */ /* 0x000fea0003800000 */
.L_x_98:
        /* <DEDUP_REMOVED lines=12> */
.L_x_101:
[----:B------:R-:W-:Y:S05]  /*4f10*/  BSYNC B1 ;  /* 0x0000000000017941 */ /* 0x000fea0003800000 */
.L_x_100:
        /* <DEDUP_REMOVED lines=12> */
.L_x_103:
[----:B------:R-:W-:Y:S05]  /*4fe0*/  BSYNC B1 ;  /* 0x0000000000017941 */ /* 0x000fea0003800000 */
.L_x_102:
        /* <DEDUP_REMOVED lines=12> */
.L_x_105:
[----:B------:R-:W-:Y:S05]  /*50b0*/  BSYNC B1 ;  /* 0x0000000000017941 */ /* 0x000fea0003800000 */
.L_x_104:
        /* <DEDUP_REMOVED lines=12> */
.L_x_107:
[----:B------:R-:W-:Y:S05]  /*5180*/  BSYNC B1 ;  /* 0x0000000000017941 */ /* 0x000fea0003800000 */
.L_x_106:
        /* <DEDUP_REMOVED lines=12> */
.L_x_109:
[----:B------:R-:W-:Y:S05]  /*5250*/  BSYNC B1 ;  /* 0x0000000000017941 */ /* 0x000fea0003800000 */
.L_x_108:
        /* <DEDUP_REMOVED lines=12> */
.L_x_111:
[----:B------:R-:W-:Y:S05]  /*5320*/  BSYNC B1 ;  /* 0x0000000000017941 */ /* 0x000fea0003800000 */
.L_x_110:
        /* <DEDUP_REMOVED lines=12> */
.L_x_113:
[----:B------:R-:W-:Y:S05]  /*53f0*/  BSYNC B1 ;  /* 0x0000000000017941 */ /* 0x000fea0003800000 */
.L_x_112:
        /* <DEDUP_REMOVED lines=12> */
.L_x_115:
[----:B------:R-:W-:Y:S05]  /*54c0*/  BSYNC B1 ;  /* 0x0000000000017941 */ /* 0x000fea0003800000 */
.L_x_114:
[----:B-----5:R-:W-:Y:S01]  /*54d0*/  LOP3.LUT R7, R7, 0xff, RZ, 0xc0, !PT ;  /* 0x000000ff07077812 */ /* 0x020fe200078ec0ff */
[----:B------:R-:W-:Y:S01]  /*54e0*/  BSSY B1, `(.L_x_116) ;  /* 0x000000b000017945 */ /* 0x000fe20003800000 */
[----:B------:R-:W-:Y:S02]  /*54f0*/  ISETP.LT.OR P5, PT, R33, 0x29, !P2 ;  /* 0x000000292100780c */ /* 0x000fe400057a1670 */
[----:B------:R-:W-:-:S05]  /*5500*/  F2FP.F16.E4M3.UNPACK_B R7, R7 ;  /* 0x00000007ff07723e */ /* 0x000fca00020006ff */
[----:B0-2---:R-:W-:-:S05]  /*5510*/  HADD2.F32 R26, -RZ, R7.H0_H0 ;  /* 0x20000007ff1a7230 */ /* 0x005fca0000004100 */
[----:B------:R-:W-:-:S04]  /*5520*/  FMUL R7, R26, R9 ;  /* 0x000000091a077220 */ /* 0x000fc80000400000 */
[----:B------:R-:W-:-:S05]  /*5530*/  FFMA R7, R76, R8, R7 ;  /* 0x000000084c077223 */ /* 0x000fca0000000007 */
[----:B------:R-:W-:Y:S02]  /*5540*/  F2FP.SATFINITE.E4M3.F32.PACK_AB_MERGE_C R27, RZ, R7, RZ ;  /* 0x00000007ff1b723e */ /* 0x000fe400048070ff */
[----:B------:R-:W-:-:S03]  /*5550*/  PRMT R7, RZ, 0x7610, R7 ;  /* 0x00007610ff077816 */ /* 0x000fc60000000007 */
[----:B------:R0:W-:Y:S01]  /*5560*/  @!P3 STG.E.U8 desc[UR28][R10.64+0x29], R27 ;  /* 0x0000291b0a00b986 */ /* 0x0001e2000c10111c */
[----:B------:R-:W-:Y:S05]  /*5570*/  @P5 BRA `(.L_x_117) ;  /* 0x0000000000045947 */ /* 0x000fea0003800000 */
[----:B------:R2:W5:Y:S02]  /*5580*/  LDG.E.U8 R7, desc[UR28][R30.64+0x28] ;  /* 0x0000281c1e077981 */ /* 0x000564000c1e1100 */
.L_x_117:
[----:B------:R-:W-:Y:S05]  /*5590*/  BSYNC B1 ;  /* 0x0000000000017941 */ /* 0x000fea0003800000 */
.L_x_116:
[----:B-----5:R-:W-:Y:S01]  /*55a0*/  LOP3.LUT R7, R7, 0xff, RZ, 0xc0, !PT ;  /* 0x000000ff07077812 */ /* 0x020fe200078ec0ff */
[----:B------:R-:W-:Y:S01]  /*55b0*/  BSSY B1, `(.L_x_118) ;  /* 0x000000b000017945 */ /* 0x000fe20003800000 */
[----:B------:R-:W-:Y:S02]  /*55c0*/  ISETP.LT.OR P2, PT, R33, 0x2a, !P2 ;  /* 0x0000002a2100780c */ /* 0x000fe40005741670 */
[----:B------:R-:W-:-:S05]  /*55d0*/  F2FP.F16.E4M3.UNPACK_B R7, R7 ;  /* 0x00000007ff07723e */ /* 0x000fca00020006ff */
[----:B0-----:R-:W-:Y:S01]  /*55e0*/  HADD2.F32 R10, -RZ, R7.H0_H0 ;  /* 0x20000007ff0a7230 */ /* 0x001fe20000004100 */
[----:B------:R-:W-:-:S04]  /*55f0*/  PRMT R7, RZ, 0x7610, R7 ;  /* 0x00007610ff077816 */ /* 0x000fc80000000007 */
[----:B------:R-:W-:-:S04]  /*5600*/  FMUL R10, R10, R9 ;  /* 0x000000090a0a7220 */ /* 0x000fc80000400000 */
[----:B------:R-:W-:-:S05]  /*5610*/  FFMA R10, R75, R8, R10 ;  /* 0x000000084b0a7223 */ /* 0x000fca000000000a */
[----:B------:R-:W-:-:S05]  /*5620*/  F2FP.SATFINITE.E4M3.F32.PACK_AB_MERGE_C R11, RZ, R10, RZ ;  /* 0x0000000aff0b723e */ /* 0x000fca00048070ff */
[----:B------:R0:W-:Y:S01]  /*5630*/  @!P5 STG.E.U8 desc[UR28][R16.64+0x28], R11 ;  /* 0x0000280b1000d986 */ /* 0x0001e2000c10111c */
[----:B------:R-:W-:Y:S05]  /*5640*/  @P2 BRA `(.L_x_119) ;  /* 0x0000000000042947 */ /* 0x000fea0003800000 */
[----:B------:R0:W5:Y:S02]  /*5650*/  LDG.E.U8 R7, desc[UR28][R30.64+0x29] ;  /* 0x0000291c1e077981 */ /* 0x000164000c1e1100 */
.L_x_119:
[----:B------:R-:W-:Y:S05]  /*5660*/  BSYNC B1 ;  /* 0x0000000000017941 */ /* 0x000fea0003800000 */
.L_x_118:
        /* <DEDUP_REMOVED lines=12> */
.L_x_121:
[----:B------:R-:W-:Y:S05]  /*5730*/  BSYNC B1 ;  /* 0x0000000000017941 */ /* 0x000fea0003800000 */
.L_x_120:
        /* <DEDUP_REMOVED lines=12> */
.L_x_123:
[----:B------:R-:W-:Y:S05]  /*5800*/  BSYNC B1 ;  /* 0x0000000000017941 */ /* 0x000fea0003800000 */
.L_x_122:
        /* <DEDUP_REMOVED lines=12> */
.L_x_125:
[----:B------:R-:W-:Y:S05]  /*58d0*/  BSYNC B1 ;  /* 0x0000000000017941 */ /* 0x000fea0003800000 */
.L_x_124:
        /* <DEDUP_REMOVED lines=12> */
.L_x_127:
[----:B------:R-:W-:Y:S05]  /*59a0*/  BSYNC B1 ;  /* 0x0000000000017941 */ /* 0x000fea0003800000 */
.L_x_126:
        /* <DEDUP_REMOVED lines=12> */
.L_x_129:
[----:B------:R-:W-:Y:S05]  /*5a70*/  BSYNC B1 ;  /* 0x0000000000017941 */ /* 0x000fea0003800000 */
.L_x_128:
        /* <DEDUP_REMOVED lines=12> */
.L_x_131:
[----:B------:R-:W-:Y:S05]  /*5b40*/  BSYNC B1 ;  /* 0x0000000000017941 */ /* 0x000fea0003800000 */
.L_x_130:
        /* <DEDUP_REMOVED lines=12> */
.L_x_133:
[----:B------:R-:W-:Y:S05]  /*5c10*/  BSYNC B1 ;  /* 0x0000000000017941 */ /* 0x000fea0003800000 */
.L_x_132:
        /* <DEDUP_REMOVED lines=12> */
.L_x_135:
[----:B------:R-:W-:Y:S05]  /*5ce0*/  BSYNC B1 ;  /* 0x0000000000017941 */ /* 0x000fea0003800000 */
.L_x_134:
[----:B------:R-:W-:Y:S05]  /*5cf0*/  @P0 BRA `(.L_x_136) ;  /* 0x0000000c00300947 */ /* 0x000fea0003800000 */
[----:B-----5:R-:W-:-:S04]  /*5d00*/  LOP3.LUT R7, R7, 0xff, RZ, 0xc0, !PT ;  /* 0x000000ff07077812 */ /* 0x020fc800078ec0ff */
[----:B------:R-:W-:-:S05]  /*5d10*/  F2FP.F16.E4M3.UNPACK_B R7, R7 ;  /* 0x00000007ff07723e */ /* 0x000fca00020006ff */
[----:B------:R-:W-:-:S05]  /*5d20*/  HADD2.F32 R10, -RZ, R7.H0_H0 ;  /* 0x20000007ff0a7230 */ /* 0x000fca0000004100 */
[----:B------:R-:W-:-:S04]  /*5d30*/  FMUL R7, R10, R9 ;  /* 0x000000090a077220 */ /* 0x000fc80000400000 */
[----:B------:R-:W-:-:S05]  /*5d40*/  FFMA R7, R18, R8, R7 ;  /* 0x0000000812077223 */ /* 0x000fca0000000007 */
[----:B------:R-:W-:-:S05]  /*5d50*/  F2FP.SATFINITE.E4M3.F32.PACK_AB_MERGE_C R7, RZ, R7, RZ ;  /* 0x00000007ff07723e */ /* 0x000fca00048070ff */
[----:B------:R0:W-:Y:S01]  /*5d60*/  STG.E.U8 desc[UR28][R12.64+0x29], R7 ;  /* 0x000029070c007986 */ /* 0x0001e2000c10111c */
[----:B------:R-:W-:Y:S05]  /*5d70*/  BRA `(.L_x_136) ;  /* 0x0000000c00107947 */ /* 0x000fea0003800000 */
.L_x_39:
[----:B------:R-:W-:Y:S01]  /*5d80*/  ISETP.GE.AND P3, PT, R38, 0x1, PT ;  /* 0x000000012600780c */ /* 0x000fe20003f66270 */
[-C--:B--2---:R-:W-:Y:S01]  /*5d90*/  FMUL R113, R113, R8.reuse ;  /* 0x0000000871717220 */ /* 0x084fe20000400000 */
[-C--:B------:R-:W-:Y:S01]  /*5da0*/  FMUL R112, R112, R8.reuse ;  /* 0x0000000870707220 */ /* 0x080fe20000400000 */
[----:B------:R-:W-:Y:S01]  /*5db0*/  ISETP.GE.AND P2, PT, R38, 0x9, PT ;  /* 0x000000092600780c */ /* 0x000fe20003f46270 */
[-C--:B------:R-:W-:Y:S01]  /*5dc0*/  FMUL R111, R111, R8.reuse ;  /* 0x000000086f6f7220 */ /* 0x080fe20000400000 */
[C---:B------:R-:W-:Y:S01]  /*5dd0*/  ISETP.LT.OR P0, PT, R33.reuse, 0x1, !P3 ;  /* 0x000000012100780c */ /* 0x040fe20005f01670 */
[-C--:B------:R-:W-:Y:S01]  /*5de0*/  FMUL R110, R110, R8.reuse ;  /* 0x000000086e6e7220 */ /* 0x080fe20000400000 */
[----:B------:R-:W-:Y:S01]  /*5df0*/  ISETP.LT.OR P6, PT, R33, 0x2, !P3 ;  /* 0x000000022100780c */ /* 0x000fe20005fc1670 */
[-C--:B------:R-:W-:Y:S01]  /*5e00*/  FMUL R109, R109, R8.reuse ;  /* 0x000000086d6d7220 */ /* 0x080fe20000400000 */
[----:B------:R-:W-:Y:S01]  /*5e10*/  F2FP.SATFINITE.E4M3.F32.PACK_AB_MERGE_C R113, RZ, R113, RZ ;  /* 0x00000071ff71723e */ /* 0x000fe200048070ff */
[----:B------:R-:W-:Y:S01]  /*5e20*/  FMUL R108, R108, R8 ;  /* 0x000000086c6c7220 */ /* 0x000fe20000400000 */
[----:B------:R-:W-:Y:S01]  /*5e30*/  F2FP.SATFINITE.E4M3.F32.PACK_AB_MERGE_C R7, RZ, R112, RZ ;  /* 0x00000070ff07723e */ /* 0x000fe200048070ff */
[-C--:B------:R-:W-:Y:S01]  /*5e40*/  FMUL R107, R107, R8.reuse ;  /* 0x000000086b6b7220 */ /* 0x080fe20000400000 */
[C---:B------:R-:W-:Y:S01]  /*5e50*/  ISETP.LT.OR P1, PT, R33.reuse, 0x2, !P2 ;  /* 0x000000022100780c */ /* 0x040fe20005721670 */
[-C--:B------:R-:W-:Y:S01]  /*5e60*/  FMUL R106, R106, R8.reuse ;  /* 0x000000086a6a7220 */ /* 0x080fe20000400000 */
[----:B------:R-:W-:Y:S01]  /*5e70*/  ISETP.LT.OR P5, PT, R33, 0x9, !P3 ;  /* 0x000000092100780c */ /* 0x000fe20005fa1670 */
[-C--:B------:R-:W-:Y:S01]  /*5e80*/  FMUL R105, R105, R8.reuse ;  /* 0x0000000869697220 */ /* 0x080fe20000400000 */
[----:B------:R-:W-:Y:S01]  /*5e90*/  F2FP.SATFINITE.E4M3.F32.PACK_AB_MERGE_C R111, RZ, R111, RZ ;  /* 0x0000006fff6f723e */ /* 0x000fe200048070ff */
[----:B------:R-:W-:Y:S01]  /*5ea0*/  @!P0 STG.E.U8 desc[UR28][R10.64], R113 ;  /* 0x000000710a008986 */ /* 0x000fe2000c10111c */
[C---:B------:R-:W-:Y:S01]  /*5eb0*/  ISETP.LT.OR P0, PT, R33.reuse, 0x1, !P2 ;  /* 0x000000012100780c */ /* 0x040fe20005701670 */
[----:B------:R-:W-:Y:S01]  /*5ec0*/  FMUL R104, R104, R8 ;  /* 0x0000000868687220 */ /* 0x000fe20000400000 */
[----:B------:R-:W-:Y:S01]  /*5ed0*/  F2FP.SATFINITE.E4M3.F32.PACK_AB_MERGE_C R25, RZ, R110, RZ ;  /* 0x0000006eff19723e */ /* 0x000fe200048070ff */
[----:B------:R0:W-:Y:S01]  /*5ee0*/  @!P6 STG.E.U8 desc[UR28][R10.64+0x1], R7 ;  /* 0x000001070a00e986 */ /* 0x0001e2000c10111c */
[----:B------:R-:W-:Y:S01]  /*5ef0*/  ISETP.LT.OR P6, PT, R33, 0xa, !P3 ;  /* 0x0000000a2100780c */ /* 0x000fe20005fc1670 */
[----:B------:R-:W-:Y:S01]  /*5f00*/  FMUL R103, R103, R8 ;  /* 0x0000000867677220 */ /* 0x000fe20000400000 */
[----:B------:R-:W-:Y:S01]  /*5f10*/  F2FP.SATFINITE.E4M3.F32.PACK_AB_MERGE_C R109, RZ, R109, RZ ;  /* 0x0000006dff6d723e */ /* 0x000fe200048070ff */
[----:B------:R1:W-:Y:S01]  /*5f20*/  @!P1 STG.E.U8 desc[UR28][R16.64+0x1], R25 ;  /* 0x0000011910009986 */ /* 0x0003e2000c10111c */
[----:B------:R-:W-:Y:S01]  /*5f30*/  F2FP.SATFINITE.E4M3.F32.PACK_AB_MERGE_C R27, RZ, R108, RZ ;  /* 0x0000006cff1b723e */ /* 0x000fe200048070ff */
[-C--:B------:R-:W-:Y:S01]  /*5f40*/  FMUL R102, R102, R8.reuse ;  /* 0x0000000866667220 */ /* 0x080fe20000400000 */
[----:B------:R-:W-:Y:S01]  /*5f50*/  ISETP.GE.AND P1, PT, R38, 0x81, PT ;  /* 0x000000812600780c */ /* 0x000fe20003f26270 */
[-C--:B------:R-:W-:Y:S01]  /*5f60*/  FMUL R101, R101, R8.reuse ;  /* 0x0000000865657220 */ /* 0x080fe20000400000 */
[----:B------:R-:W-:Y:S01]  /*5f70*/  F2FP.SATFINITE.E4M3.F32.PACK_AB_MERGE_C R107, RZ, R107, RZ ;  /* 0x0000006bff6b723e */ /* 0x000fe200048070ff */
[----:B------:R-:W-:Y:S01]  /*5f80*/  @!P0 STG.E.U8 desc[UR28][R16.64], R111 ;  /* 0x0000006f10008986 */ /* 0x000fe2000c10111c */
[C---:B------:R-:W-:Y:S01]  /*5f90*/  ISETP.LT.OR P0, PT, R33.reuse, 0x9, !P2 ;  /* 0x000000092100780c */ /* 0x040fe20005701670 */
[----:B------:R-:W-:Y:S01]  /*5fa0*/  FMUL R100, R100, R8 ;  /* 0x0000000864647220 */ /* 0x000fe20000400000 */
[----:B0-----:R-:W-:Y:S01]  /*5fb0*/  F2FP.SATFINITE.E4M3.F32.PACK_AB_MERGE_C R7, RZ, R106, RZ ;  /* 0x0000006aff07723e */ /* 0x001fe200048070ff */
[----:B------:R-:W-:Y:S01]  /*5fc0*/  @!P5 STG.E.U8 desc[UR28][R10.64+0x8], R109 ;  /* 0x0000086d0a00d986 */ /* 0x000fe2000c10111c */
[----:B------:R-:W-:Y:S01]  /*5fd0*/  ISETP.LT.OR P5, PT, R33, 0xa, !P2 ;  /* 0x0000000a2100780c */ /* 0x000fe200057a1670 */
[-C--:B------:R-:W-:Y:S01]  /*5fe0*/  FMUL R99, R99, R8.reuse ;  /* 0x0000000863637220 */ /* 0x080fe20000400000 */
[----:B------:R-:W-:Y:S01]  /*5ff0*/  F2FP.SATFINITE.E4M3.F32.PACK_AB_MERGE_C R105, RZ, R105, RZ ;  /* 0x00000069ff69723e */ /* 0x000fe200048070ff */
[----:B------:R-:W-:Y:S01]  /*6000*/  @!P6 STG.E.U8 desc[UR28][R10.64+0x9], R27 ;  /* 0x0000091b0a00e986 */ /* 0x000fe2000c10111c */
[----:B------:R-:W-:Y:S01]  /*6010*/  ISETP.LT.OR P6, PT, R33, 0x1, !P1 ;  /* 0x000000012100780c */ /* 0x000fe20004fc1670 */
[----:B------:R-:W-:Y:S01]  /*6020*/  FMUL R98, R98, R8 ;  /* 0x0000000862627220 */ /* 0x000fe20000400000 */
[----:B-1----:R-:W-:Y:S01]  /*6030*/  F2FP.SATFINITE.E4M3.F32.PACK_AB_MERGE_C R25, RZ, R104, RZ ;  /* 0x00000068ff19723e */ /* 0x002fe200048070ff */
[-C--:B------:R-:W-:Y:S01]  /*6040*/  FMUL R97, R97, R8.reuse ;  /* 0x0000000861617220 */ /* 0x080fe20000400000 */
[----:B------:R-:W-:Y:S01]  /*6050*/  F2FP.SATFINITE.E4M3.F32.PACK_AB_MERGE_C R103, RZ, R103, RZ ;  /* 0x00000067ff67723e */ /* 0x000fe200048070ff */
[----:B------:R-:W-:Y:S01]  /*6060*/  @!P0 STG.E.U8 desc[UR28][R16.64+0x8], R107 ;  /* 0x0000086b10008986 */ /* 0x000fe2000c10111c */
[----:B------:R-:W-:Y:S01]  /*6070*/  ISETP.GE.AND P0, PT, R38, 0x89, PT ;  /* 0x000000892600780c */ /* 0x000fe20003f06270 */
[-C--:B------:R-:W-:Y:S01]  /*6080*/  FMUL R96, R96, R8.reuse ;  /* 0x0000000860607220 */ /* 0x080fe20000400000 */
[----:B------:R-:W-:Y:S01]  /*6090*/  F2FP.SATFINITE.E4M3.F32.PACK_AB_MERGE_C R101, RZ, R101, RZ ;  /* 0x00000065ff65723e */ /* 0x000fe200048070ff */
[----:B------:R0:W-:Y:S01]  /*60a0*/  @!P5 STG.E.U8 desc[UR28][R16.64+0x9], R7 ;  /* 0x000009071000d986 */ /* 0x0001e2000c10111c */
[----:B------:R-:W-:Y:S01]  /*60b0*/  ISETP.LT.OR P5, PT, R33, 0x2, !P1 ;  /* 0x000000022100780c */ /* 0x000fe20004fa1670 */
[-C--:B------:R-:W-:Y:S01]  /*60c0*/  FMUL R95, R95, R8.reuse ;  /* 0x000000085f5f7220 */ /* 0x080fe20000400000 */
[----:B------:R-:W-:Y:S01]  /*60d0*/  F2FP.SATFINITE.E4M3.F32.PACK_AB_MERGE_C R99, RZ, R99, RZ ;  /* 0x00000063ff63723e */ /* 0x000fe200048070ff */
[----:B------:R-:W-:Y:S01]  /*60e0*/  @!P6 STG.E.U8 desc[UR28][R14.64], R105 ;  /* 0x000000690e00e986 */ /* 0x000fe2000c10111c */
[----:B------:R-:W-:Y:S01]  /*60f0*/  ISETP.LT.OR P6, PT, R33, 0x1, !P0 ;  /* 0x000000012100780c */ /* 0x000fe200047c1670 */
[-C--:B------:R-:W-:Y:S01]  /*6100*/  FMUL R94, R94, R8.reuse ;  /* 0x000000085e5e7220 */ /* 0x080fe20000400000 */
[----:B------:R-:W-:Y:S01]  /*6110*/  F2FP.SATFINITE.E4M3.F32.PACK_AB_MERGE_C R97, RZ, R97, RZ ;  /* 0x00000061ff61723e */ /* 0x000fe200048070ff */
[-C--:B------:R-:W-:Y:S01]  /*6120*/  FMUL R93, R93, R8.reuse ;  /* 0x000000085d5d7220 */ /* 0x080fe20000400000 */
[----:B------:R-:W-:Y:S01]  /*6130*/  F2FP.SATFINITE.E4M3.F32.PACK_AB_MERGE_C R95, RZ, R95, RZ ;  /* 0x0000005fff5f723e */ /* 0x000fe200048070ff */
[-C--:B------:R-:W-:Y:S01]  /*6140*/  FMUL R92, R92, R8.reuse ;  /* 0x000000085c5c7220 */ /* 0x080fe20000400000 */
[----:B------:R-:W-:Y:S01]  /*6150*/  FMUL R91, R91, R8 ;  /* 0x000000085b5b7220 */ /* 0x000fe20000400000 */
[----:B0-----:R-:W-:Y:S01]  /*6160*/  F2FP.SATFINITE.E4M3.F32.PACK_AB_MERGE_C R7, RZ, R102, RZ ;  /* 0x00000066ff07723e */ /* 0x001fe200048070ff */
[-C--:B------:R-:W-:Y:S01]  /*6170*/  FMUL R90, R90, R8.reuse ;  /* 0x000000085a5a7220 */ /* 0x080fe20000400000 */
        /* <DEDUP_REMOVED lines=51> */
[-C--:B------:R-:W-:Y:S01]  /*64b0*/  FMUL R20, R20, R8.reuse ;  /* 0x0000000814147220 */ /* 0x080fe20000400000 */
[-C--:B------:R-:W-:Y:S01]  /*64c0*/  FMUL R19, R19, R8.reuse ;  /* 0x0000000813137220 */ /* 0x080fe20000400000 */
[----:B------:R-:W-:Y:S01]  /*64d0*/  FMUL R18, R18, R8 ;  /* 0x0000000812127220 */ /* 0x000fe20000400000 */
[----:B0-----:R-:W-:-:S02]  /*64e0*/  F2FP.SATFINITE.E4M3.F32.PACK_AB_MERGE_C R7, RZ, R94, RZ ;  /* 0x0000005eff07723e */ /* 0x001fc400048070ff */
[----:B------:R0:W-:Y:S01]  /*64f0*/  @!P5 STG.E.U8 desc[UR28][R10.64+0x11], R25 ;  /* 0x000011190a00d986 */ /* 0x0001e2000c10111c */
[C---:B------:R-:W-:Y:S02]  /*6500*/  ISETP.LT.OR P5, PT, R33.reuse, 0x12, !P2 ;  /* 0x000000122100780c */ /* 0x040fe400057a1670 */
[----:B------:R-:W-:Y:S01]  /*6510*/  F2FP.SATFINITE.E4M3.F32.PACK_AB_MERGE_C R23, RZ, R23, RZ ;  /* 0x00000017ff17723e */ /* 0x000fe200048070ff */
[----:B------:R-:W-:Y:S01]  /*6520*/  @!P6 STG.E.U8 desc[UR28][R16.64+0x10], R95 ;  /* 0x0000105f1000e986 */ /* 0x000fe2000c10111c */
[----:B------:R-:W-:Y:S02]  /*6530*/  ISETP.LT.OR P6, PT, R33, 0x19, !P3 ;  /* 0x000000192100780c */ /* 0x000fe40005fc1670 */
[----:B------:R-:W-:Y:S02]  /*6540*/  F2FP.SATFINITE.E4M3.F32.PACK_AB_MERGE_C R21, RZ, R21, RZ ;  /* 0x00000015ff15723e */ /* 0x000fe400048070ff */
[----:B------:R-:W-:Y:S02]  /*6550*/  F2FP.SATFINITE.E4M3.F32.PACK_AB_MERGE_C R19, RZ, R19, RZ ;  /* 0x00000013ff13723e */ /* 0x000fe400048070ff */
[----:B0-----:R-:W-:-:S03]  /*6560*/  F2FP.SATFINITE.E4M3.F32.PACK_AB_MERGE_C R25, RZ, R92, RZ ;  /* 0x0000005cff19723e */ /* 0x001fc600048070ff */
[----:B------:R0:W-:Y:S01]  /*6570*/  @!P5 STG.E.U8 desc[UR28][R16.64+0x11], R7 ;  /* 0x000011071000d986 */ /* 0x0001e2000c10111c */
[----:B------:R-:W-:-:S03]  /*6580*/  ISETP.LT.OR P5, PT, R33, 0x1a, !P3 ;  /* 0x0000001a2100780c */ /* 0x000fc60005fa1670 */
[----:B------:R-:W-:Y:S01]  /*6590*/  @!P6 STG.E.U8 desc[UR28][R10.64+0x18], R93 ;  /* 0x0000185d0a00e986 */ /* 0x000fe2000c10111c */
[----:B------:R-:W-:Y:S02]  /*65a0*/  ISETP.LT.OR P6, PT, R33, 0x19, !P2 ;  /* 0x000000192100780c */ /* 0x000fe400057c1670 */
[----:B0-----:R-:W-:-:S07]  /*65b0*/  F2FP.SATFINITE.E4M3.F32.PACK_AB_MERGE_C R7, RZ, R90, RZ ;  /* 0x0000005aff07723e */ /* 0x001fce00048070ff */
        /* <DEDUP_REMOVED lines=33> */
[C---:B------:R-:W-:Y:S02]  /*67d0*/  ISETP.LT.OR P6, PT, R33.reuse, 0x29, !P3 ;  /* 0x000000292100780c */ /* 0x040fe40005fc1670 */
[----:B------:R-:W-:Y:S02]  /*67e0*/  ISETP.LT.OR P3, PT, R33, 0x2a, !P3 ;  /* 0x0000002a2100780c */ /* 0x000fe40005f61670 */
[----:B0-----:R-:W-:-:S05]  /*67f0*/  F2FP.SATFINITE.E4M3.F32.PACK_AB_MERGE_C R25, RZ, R76, RZ ;  /* 0x0000004cff19723e */ /* 0x001fca00048070ff */
[----:B------:R0:W-:Y:S01]  /*6800*/  @!P5 STG.E.U8 desc[UR28][R16.64+0x21], R7 ;  /* 0x000021071000d986 */ /* 0x0001e2000c10111c */
[C---:B------:R-:W-:Y:S02]  /*6810*/  ISETP.LT.OR P5, PT, R33.reuse, 0x29, !P2 ;  /* 0x000000292100780c */ /* 0x040fe400057a1670 */
[C---:B------:R-:W-:Y:S01]  /*6820*/  ISETP.LT.OR P2, PT, R33.reuse, 0x2a, !P2 ;  /* 0x0000002a2100780c */ /* 0x040fe20005741670 */
[----:B------:R-:W-:Y:S01]  /*6830*/  @!P6 STG.E.U8 desc[UR28][R10.64+0x28], R77 ;  /* 0x0000284d0a00e986 */ /* 0x000fe2000c10111c */
[----:B------:R-:W-:-:S03]  /*6840*/  ISETP.LT.OR P6, PT, R33, 0x21, !P1 ;  /* 0x000000212100780c */ /* 0x000fc60004fc1670 */
[----:B------:R1:W-:Y:S01]  /*6850*/  @!P3 STG.E.U8 desc[UR28][R10.64+0x29], R25 ;  /* 0x000029190a00b986 */ /* 0x0003e2000c10111c */
[----:B------:R-:W-:Y:S02]  /*6860*/  ISETP.LT.OR P3, PT, R33, 0x22, !P1 ;  /* 0x000000222100780c */ /* 0x000fe40004f61670 */
[----:B0-----:R-:W-:-:S03]  /*6870*/  F2FP.SATFINITE.E4M3.F32.PACK_AB_MERGE_C R7, RZ, R74, RZ ;  /* 0x0000004aff07723e */ /* 0x001fc600048070ff */
[----:B------:R-:W-:Y:S01]  /*6880*/  @!P5 STG.E.U8 desc[UR28][R16.64+0x28], R75 ;  /* 0x0000284b1000d986 */ /* 0x000fe2000c10111c */
[----:B------:R-:W-:-:S03]  /*6890*/  ISETP.LT.OR P5, PT, R33, 0x21, !P0 ;  /* 0x000000212100780c */ /* 0x000fc600047a1670 */
[----:B------:R0:W-:Y:S01]  /*68a0*/  @!P2 STG.E.U8 desc[UR28][R16.64+0x29], R7 ;  /* 0x000029071000a986 */ /* 0x0001e2000c10111c */
[C---:B------:R-:W-:Y:S02]  /*68b0*/  ISETP.LT.OR P2, PT, R33.reuse, 0x29, !P1 ;  /* 0x000000292100780c */ /* 0x040fe40004f41670 */
[----:B-1----:R-:W-:Y:S01]  /*68c0*/  F2FP.SATFINITE.E4M3.F32.PACK_AB_MERGE_C R11, RZ, R72, RZ ;  /* 0x00000048ff0b723e */ /* 0x002fe200048070ff */
[----:B------:R-:W-:Y:S01]  /*68d0*/  @!P6 STG.E.U8 desc[UR28][R14.64+0x20], R73 ;  /* 0x000020490e00e986 */ /* 0x000fe2000c10111c */
[C---:B------:R-:W-:Y:S02]  /*68e0*/  ISETP.LT.OR P6, PT, R33.reuse, 0x22, !P0 ;  /* 0x000000222100780c */ /* 0x040fe400047c1670 */
[C---:B------:R-:W-:Y:S01]  /*68f0*/  ISETP.LT.OR P1, PT, R33.reuse, 0x2a, !P1 ;  /* 0x0000002a2100780c */ /* 0x040fe20004f21670 */
[----:B------:R1:W-:Y:S01]  /*6900*/  @!P3 STG.E.U8 desc[UR28][R14.64+0x21], R11 ;  /* 0x0000210b0e00b986 */ /* 0x0003e2000c10111c */
[C---:B------:R-:W-:Y:S02]  /*6910*/  ISETP.LT.OR P3, PT, R33.reuse, 0x29, !P0 ;  /* 0x000000292100780c */ /* 0x040fe40004761670 */
[----:B------:R-:W-:Y:S01]  /*6920*/  ISETP.LT.OR P0, PT, R33, 0x2a, !P0 ;  /* 0x0000002a2100780c */ /* 0x000fe20004701670 */
[----:B------:R2:W-:Y:S01]  /*6930*/  @!P5 STG.E.U8 desc[UR28][R12.64+0x20], R23 ;  /* 0x000020170c00d986 */ /* 0x0005e2000c10111c */
[----:B0-----:R-:W-:-:S02]  /*6940*/  F2FP.SATFINITE.E4M3.F32.PACK_AB_MERGE_C R7, RZ, R22, RZ ;  /* 0x00000016ff07723e */ /* 0x001fc400048070ff */
[----:B------:R-:W-:-:S03]  /*6950*/  F2FP.SATFINITE.E4M3.F32.PACK_AB_MERGE_C R17, RZ, R18, RZ ;  /* 0x00000012ff11723e */ /* 0x000fc600048070ff */
[----:B------:R2:W-:Y:S01]  /*6960*/  @!P6 STG.E.U8 desc[UR28][R12.64+0x21], R7 ;  /* 0x000021070c00e986 */ /* 0x0005e2000c10111c */
[----:B-1----:R-:W-:-:S03]  /*6970*/  F2FP.SATFINITE.E4M3.F32.PACK_AB_MERGE_C R11, RZ, R20, RZ ;  /* 0x00000014ff0b723e */ /* 0x002fc600048070ff */
[----:B------:R2:W-:Y:S04]  /*6980*/  @!P2 STG.E.U8 desc[UR28][R14.64+0x28], R21 ;  /* 0x000028150e00a986 */ /* 0x0005e8000c10111c */
[----:B------:R2:W-:Y:S04]  /*6990*/  @!P1 STG.E.U8 desc[UR28][R14.64+0x29], R11 ;  /* 0x0000290b0e009986 */ /* 0x0005e8000c10111c */
[----:B------:R2:W-:Y:S04]  /*69a0*/  @!P3 STG.E.U8 desc[UR28][R12.64+0x28], R19 ;  /* 0x000028130c00b986 */ /* 0x0005e8000c10111c */
[----:B------:R2:W-:Y:S02]  /*69b0*/  @!P0 STG.E.U8 desc[UR28][R12.64+0x29], R17 ;  /* 0x000029110c008986 */ /* 0x0005e4000c10111c */
.L_x_136:
[----:B------:R-:W-:Y:S05]  /*69c0*/  BSYNC B0 ;  /* 0x0000000000007941 */ /* 0x000fea0003800000 */
.L_x_38:
[----:B------:R-:W-:Y:S01]  /*69d0*/  ULDC UR6, c[0x0][0xc] ;  /* 0x0000030000067ab9 */ /* 0x000fe20000000800 */
[----:B------:R-:W-:Y:S01]  /*69e0*/  ULDC UR7, c[0x0][0x10] ;  /* 0x0000040000077ab9 */ /* 0x000fe20000000800 */
[----:B0-2--5:R-:W0:Y:S01]  /*69f0*/  LDC R7, c[0x0][0x14] ;  /* 0x00000500ff077b82 */ /* 0x025e220000000800 */
[----:B------:R-:W-:Y:S01]  /*6a00*/  UIMAD.WIDE.U32 UR6, UR6, UR7, URZ ;  /* 0x00000007060672a5 */ /* 0x000fe2000f8e003f */
[----:B------:R-:W-:Y:S01]  /*6a10*/  PRMT R10, RZ, 0x7610, R10 ;  /* 0x00007610ff0a7816 */ /* 0x000fe2000000000a */
[----:B------:R-:W-:-:S04]  /*6a20*/  IMAD.MOV.U32 R14, RZ, RZ, -0x1 ;  /* 0xffffffffff0e7424 */ /* 0x000fc800078e00ff */
[----:B0-----:R-:W-:-:S04]  /*6a30*/  IMAD.WIDE.U32 R2, R7, UR6, R2 ;  /* 0x0000000607027c25 */ /* 0x001fc8000f8e0002 */
[----:B------:R-:W-:Y:S01]  /*6a40*/  IMAD R7, R7, UR7, RZ ;  /* 0x0000000707077c24 */ /* 0x000fe2000f8e02ff */
[----:B------:R-:W-:Y:S02]  /*6a50*/  ULDC.64 UR6, c[0x0][0x650] ;  /* 0x0001940000067ab9 */ /* 0x000fe40000000a00 */
[----:B------:R-:W-:Y:S01]  /*6a60*/  ISETP.GE.U32.AND P0, PT, R2, UR6, PT ;  /* 0x0000000602007c0c */ /* 0x000fe2000bf06070 */
[----:B------:R-:W-:Y:S02]  /*6a70*/  IMAD.IADD R3, R3, 0x1, R7 ;  /* 0x0000000103037824 */ /* 0x000fe400078e0207 */
[----:B------:R-:W-:-:S03]  /*6a80*/  IMAD.MOV.U32 R7, RZ, RZ, -0x1 ;  /* 0xffffffffff077424 */ /* 0x000fc600078e00ff */
[----:B------:R-:W-:-:S13]  /*6a90*/  ISETP.GE.U32.AND.EX P0, PT, R3, UR7, PT, P0 ;  /* 0x0000000703007c0c */ /* 0x000fda000bf06100 */
[----:B------:R-:W-:Y:S05]  /*6aa0*/  @P0 BRA `(.L_x_137) ;  /* 0x0000000400600947 */ /* 0x000fea0003800000 */
[----:B------:R-:W0:Y:S01]  /*6ab0*/  S2R R22, SR_CTAID.X ;  /* 0x0000000000167919 */ /* 0x000e220000002500 */
[----:B-1----:R-:W1:Y:S01]  /*6ac0*/  LDC.64 R16, c[0x0][0x628] ;  /* 0x00018a00ff107b82 */ /* 0x002e620000000a00 */
[----:B------:R-:W-:Y:S01]  /*6ad0*/  ULDC UR6, c[0x0][0x150] ;  /* 0x0000540000067ab9 */ /* 0x000fe20000000800 */
[----:B------:R-:W-:Y:S01]  /*6ae0*/  IMAD.MOV.U32 R14, RZ, RZ, R2 ;  /* 0x000000ffff0e7224 */ /* 0x000fe200078e0002 */
[----:B------:R-:W2:Y:S01]  /*6af0*/  S2R R24, SR_CTAID.Y ;  /* 0x0000000000187919 */ /* 0x000ea20000002600 */
[----:B------:R-:W-:-:S04]  /*6b00*/  IMAD.MOV.U32 R15, RZ, RZ, R3 ;  /* 0x000000ffff0f7224 */ /* 0x000fc800078e0003 */
[----:B------:R-:W2:Y:S08]  /*6b10*/  LDC R25, c[0x0][0x144] ;  /* 0x00005100ff197b82 */ /* 0x000eb00000000800 */
[----:B------:R-:W2:Y:S08]  /*6b20*/  LDC R18, c[0x0][0x630] ;  /* 0x00018c00ff127b82 */ /* 0x000eb00000000800 */
[----:B------:R-:W2:Y:S01]  /*6b30*/  LDC.64 R20, c[0x0][0x620] ;  /* 0x00018800ff147b82 */ /* 0x000ea20000000a00 */
[----:B-1----:R-:W-:-:S04]  /*6b40*/  ISETP.NE.U32.AND P0, PT, R16, RZ, PT ;  /* 0x000000ff1000720c */ /* 0x002fc80003f05070 */
[----:B------:R-:W-:Y:S02]  /*6b50*/  ISETP.NE.AND.EX P0, PT, R17, RZ, PT, P0 ;  /* 0x000000ff1100720c */ /* 0x000fe40003f05300 */
[----:B0-----:R-:W-:-:S05]  /*6b60*/  I2FP.F32.U32 R7, R22 ;  /* 0x0000001600077245 */ /* 0x001fca0000201000 */
[----:B------:R-:W-:-:S04]  /*6b70*/  FMUL R7, R7, UR6 ;  /* 0x0000000607077c20 */ /* 0x000fc80008400000 */
[----:B------:R0:W1:Y:S02]  /*6b80*/  F2I.U32.TRUNC.NTZ R23, R7 ;  /* 0x0000000700177305 */ /* 0x000064000020f000 */
[----:B------:R-:W-:Y:S05]  /*6b90*/  @!P0 BRA `(.L_x_138) ;  /* 0x0000000000288947 */ /* 0x000fea0003800000 */
[----:B0-----:R-:W0:Y:S02]  /*6ba0*/  LDC R7, c[0x0][0x634] ;  /* 0x00018d00ff077b82 */ /* 0x001e240000000800 */
        /* <DEDUP_REMOVED lines=9> */
.L_x_138:
[-CC-:B--2---:R-:W-:Y:S01]  /*6c40*/  SHF.R.U64 R19, R14, R18.reuse, R15.reuse ;  /* 0x000000120e137219 */ /* 0x184fe2000000120f */
[----:B---3--:R-:W2:Y:S01]  /*6c50*/  LDC.64 R30, c[0x0][0x640] ;  /* 0x00019000ff1e7b82 */ /* 0x008ea20000000a00 */
[----:B0-----:R-:W-:Y:S01]  /*6c60*/  SHF.R.U32.HI R7, RZ, R18, R15 ;  /* 0x00000012ff077219 */ /* 0x001fe2000001160f */
[----:B-1----:R-:W-:Y:S01]  /*6c70*/  IMAD.MOV R23, RZ, RZ, -R23 ;  /* 0x000000ffff177224 */ /* 0x002fe200078e0a17 */
[----:B------:R-:W-:Y:S01]  /*6c80*/  IADD3 R13, P0, RZ, -R19, RZ ;  /* 0x80000013ff0d7210 */ /* 0x000fe20007f1e0ff */
[----:B------:R-:W-:Y:S02]  /*6c90*/  ULDC UR6, c[0x0][0x154] ;  /* 0x0000550000067ab9 */ /* 0x000fe40000000800 */
[----:B------:R-:W-:Y:S02]  /*6ca0*/  IMAD R25, R25, R23, R22 ;  /* 0x0000001719197224 */ /* 0x000fe400078e0216 */
[----:B------:R-:W0:Y:S01]  /*6cb0*/  LDC R14, c[0x0][0x618] ;  /* 0x00018600ff0e7b82 */ /* 0x000e220000000800 */
[----:B------:R-:W-:-:S02]  /*6cc0*/  IMAD.X R7, RZ, RZ, ~R7, P0 ;  /* 0x000000ffff077224 */ /* 0x000fc400000e0e07 */
[----:B------:R-:W-:-:S04]  /*6cd0*/  IMAD.WIDE.U32 R10, R13, R20, R2 ;  /* 0x000000140d0a7225 */ /* 0x000fc800078e0002 */
[----:B------:R-:W-:Y:S01]  /*6ce0*/  IMAD R12, R7, R20, RZ ;  /* 0x00000014070c7224 */ /* 0x000fe200078e02ff */
[----:B------:R-:W1:Y:S03]  /*6cf0*/  LDC R26, c[0x0][0x608] ;  /* 0x00018200ff1a7b82 */ /* 0x000e660000000800 */
[----:B------:R-:W-:Y:S02]  /*6d00*/  IMAD R7, R13, R21, R12 ;  /* 0x000000150d077224 */ /* 0x000fe400078e020c */
[----:B------:R-:W-:Y:S02]  /*6d10*/  IMAD.MOV.U32 R13, RZ, RZ, 0x1 ;  /* 0x00000001ff0d7424 */ /* 0x000fe400078e00ff */
[----:B------:R-:W-:Y:S01]  /*6d20*/  IMAD.IADD R7, R11, 0x1, R7 ;  /* 0x000000010b077824 */ /* 0x000fe200078e0207 */
[----:B------:R-:W3:Y:S01]  /*6d30*/  LDC R28, c[0x0][0x658] ;  /* 0x00019600ff1c7b82 */ /* 0x000ee20000000800 */
[----:B------:R-:W-:-:S02]  /*6d40*/  I2FP.F32.U32 R11, R24 ;  /* 0x00000018000b7245 */ /* 0x000fc40000201000 */
[----:B--2---:R-:W-:-:S03]  /*6d50*/  ISETP.NE.U32.AND P0, PT, R30, RZ, PT ;  /* 0x000000ff1e00720c */ /* 0x004fc60003f05070 */
[----:B------:R-:W-:Y:S01]  /*6d60*/  FMUL R12, R11, UR6 ;  /* 0x000000060b0c7c20 */ /* 0x000fe20008400000 */
[----:B------:R-:W-:Y:S01]  /*6d70*/  ISETP.NE.AND.EX P0, PT, R31, RZ, PT, P0 ;  /* 0x000000ff1f00720c */ /* 0x000fe20003f05300 */
[----:B------:R-:W2:Y:S01]  /*6d80*/  LDC R23, c[0x0][0x148] ;  /* 0x00005200ff177b82 */ /* 0x000ea20000000800 */
[-CC-:B0-----:R-:W-:Y:S01]  /*6d90*/  SHF.R.U64 R18, R10, R14.reuse, R7.reuse ;  /* 0x0000000e0a127219 */ /* 0x181fe20000001207 */
[----:B------:R0:W0:Y:S01]  /*6da0*/  F2I.U32.TRUNC.NTZ R20, R12 ;  /* 0x0000000c00147305 */ /* 0x000022000020f000 */
[----:B------:R-:W-:Y:S01]  /*6db0*/  SHF.R.U32.HI R7, RZ, R14, R7 ;  /* 0x0000000eff077219 */ /* 0x000fe20000011607 */
[----:B------:R-:W-:-:S04]  /*6dc0*/  IMAD.MOV.U32 R11, RZ, RZ, -0x1 ;  /* 0xffffffffff0b7424 */ /* 0x000fc800078e00ff */
[----:B------:R-:W0:Y:S01]  /*6dd0*/  LDC R22, c[0x0][0x600] ;  /* 0x00018000ff167b82 */ /* 0x000e220000000800 */
[-CC-:B-1----:R-:W-:Y:S02]  /*6de0*/  SHF.R.U64 R16, R18, R26.reuse, R7.reuse ;  /* 0x0000001a12107219 */ /* 0x182fe40000001207 */
[----:B------:R-:W-:-:S05]  /*6df0*/  SHF.R.U32.HI R7, RZ, R26, R7 ;  /* 0x0000001aff077219 */ /* 0x000fca0000011607 */
[----:B------:R-:W1:Y:S01]  /*6e00*/  LDC R29, c[0x0][0x648] ;  /* 0x00019200ff1d7b82 */ /* 0x000e620000000800 */
[-C--:B---3--:R-:W-:Y:S02]  /*6e10*/  SHF.L.U32 R10, R11, R28.reuse, RZ ;  /* 0x0000001c0b0a7219 */ /* 0x088fe400000006ff */
[-CC-:B------:R-:W-:Y:S02]  /*6e20*/  SHF.R.U64 R21, R16, R28.reuse, R7.reuse ;  /* 0x0000001c10157219 */ /* 0x180fe40000001207 */
[----:B------:R-:W-:Y:S02]  /*6e30*/  SHF.R.U32.HI R11, RZ, R28, R7 ;  /* 0x0000001cff0b7219 */ /* 0x000fe40000011607 */
[----:B------:R-:W-:Y:S01]  /*6e40*/  LOP3.LUT R27, RZ, R10, RZ, 0x33, !PT ;  /* 0x0000000aff1b7212 */ /* 0x000fe200078e33ff */
[----:B------:R-:W3:Y:S01]  /*6e50*/  LDC R33, c[0x0][0x638] ;  /* 0x00018e00ff217b82 */ /* 0x000ee20000000800 */
[----:B------:R-:W-:Y:S01]  /*6e60*/  SHF.L.U32 R28, R13, R28, RZ ;  /* 0x0000001c0d1c7219 */ /* 0x000fe200000006ff */
[----:B------:R-:W-:-:S06]  /*6e70*/  IMAD.MOV.U32 R10, RZ, RZ, R21 ;  /* 0x000000ffff0a7224 */ /* 0x000fcc00078e0015 */
[----:B----4-:R-:W4:Y:S01]  /*6e80*/  LDC R34, c[0x0][0x610] ;  /* 0x00018400ff227b82 */ /* 0x010f220000000800 */
[----:B------:R-:W-:Y:S05]  /*6e90*/  @!P0 BRA `(.L_x_139) ;  /* 0x0000000000288947 */ /* 0x000fea0003800000 */
[----:B------:R-:W5:Y:S02]  /*6ea0*/  LDC R10, c[0x0][0x64c] ;  /* 0x00019300ff0a7b82 */ /* 0x000f640000000800 */
[----:B-----5:R-:W-:-:S05]  /*6eb0*/  IADD3 R7, P0, R21, R10, RZ ;  /* 0x0000000a15077210 */ /* 0x020fca0007f1e0ff */
[----:B------:R-:W-:-:S04]  /*6ec0*/  IMAD.X R17, RZ, RZ, R11, P0 ;  /* 0x000000ffff117224 */ /* 0x000fc800000e060b */
[----:B------:R-:W-:-:S04]  /*6ed0*/  IMAD.WIDE.U32 R10, R17, R30, RZ ;  /* 0x0000001e110a7225 */ /* 0x000fc800078e00ff */
[----:B0-----:R-:W-:-:S04]  /*6ee0*/  IMAD.WIDE.U32 R12, P0, R7, R31, R10 ;  /* 0x0000001f070c7225 */ /* 0x001fc8000780000a */
[----:B------:R-:W-:-:S04]  /*6ef0*/  IMAD.WIDE.U32 R10, R7, R30, RZ ;  /* 0x0000001e070a7225 */ /* 0x000fc800078e00ff */
[----:B------:R-:W-:Y:S01]  /*6f00*/  IMAD.X R15, RZ, RZ, RZ, P0 ;  /* 0x000000ffff0f7224 */ /* 0x000fe200000e06ff */
[----:B------:R-:W-:Y:S01]  /*6f10*/  IADD3 RZ, P0, R11, R12, RZ ;  /* 0x0000000c0bff7210 */ /* 0x000fe20007f1e0ff */
[----:B------:R-:W-:-:S04]  /*6f20*/  IMAD.MOV.U32 R14, RZ, RZ, R13 ;  /* 0x000000ffff0e7224 */ /* 0x000fc800078e000d */
[----:B------:R-:W-:-:S08]  /*6f30*/  IMAD.WIDE.U32.X R10, R17, R31, R14, P0 ;  /* 0x0000001f110a7225 */ /* 0x000fd000000e040e */
.L_x_139:
[----:B-1----:R-:W-:Y:S01]  /*6f40*/  SHF.R.U64 R7, R10, R29, R11 ;  /* 0x0000001d0a077219 */ /* 0x002fe2000000120b */
[----:B0-----:R-:W-:Y:S01]  /*6f50*/  VIADD R11, R22, 0xffffffff ;  /* 0xffffffff160b7836 */ /* 0x001fe20000000000 */
[----:B------:R-:W-:Y:S01]  /*6f60*/  LOP3.LUT R32, R16, R27, RZ, 0xc0, !PT ;  /* 0x0000001b10207212 */ /* 0x000fe200078ec0ff */
[----:B------:R-:W-:Y:S02]  /*6f70*/  IMAD.MOV R20, RZ, RZ, -R20 ;  /* 0x000000ffff147224 */ /* 0x000fe400078e0a14 */
[----:B------:R-:W-:Y:S01]  /*6f80*/  IMAD.MOV R10, RZ, RZ, -R7 ;  /* 0x000000ffff0a7224 */ /* 0x000fe200078e0a07 */
[----:B------:R-:W-:Y:S01]  /*6f90*/  LOP3.LUT R18, R18, R11, RZ, 0xc0, !PT ;  /* 0x0000000b12127212 */ /* 0x000fe200078ec0ff */
[----:B------:R-:W-:Y:S02]  /*6fa0*/  IMAD R32, R28, R7, R32 ;  /* 0x000000071c207224 */ /* 0x000fe400078e0220 */
[----:B--2---:R-:W-:Y:S02]  /*6fb0*/  @P4 IMAD R25, R23, R20, R24 ;  /* 0x0000001417194224 */ /* 0x004fe400078e0218 */
[----:B---3--:R-:W-:-:S02]  /*6fc0*/  IMAD R7, R10, R33, R21 ;  /* 0x000000210a077224 */ /* 0x008fc400078e0215 */
[----:B----4-:R-:W-:Y:S02]  /*6fd0*/  IMAD R32, R32, R34, R25 ;  /* 0x0000002220207224 */ /* 0x010fe400078e0219 */
[----:B------:R-:W-:Y:S02]  /*6fe0*/  IMAD R7, R7, R22, R18 ;  /* 0x0000001607077224 */ /* 0x000fe400078e0212 */
[----:B------:R-:W-:-:S03]  /*6ff0*/  IMAD.MOV.U32 R10, RZ, RZ, 0x1 ;  /* 0x00000001ff0a7424 */ /* 0x000fc600078e00ff */
[----:B------:R-:W-:Y:S02]  /*7000*/  SEL R14, R7, R32, !P4 ;  /* 0x00000020070e7207 */ /* 0x000fe40006000000 */
[----:B------:R-:W-:Y:S01]  /*7010*/  SEL R32, R32, R7, !P4 ;  /* 0x0000000720207207 */ /* 0x000fe20006000000 */
[----:B------:R-:W-:-:S07]  /*7020*/  IMAD.MOV.U32 R7, RZ, RZ, R19 ;  /* 0x000000ffff077224 */ /* 0x000fce00078e0013 */
.L_x_137:
[----:B------:R-:W-:Y:S01]  /*7030*/  LOP3.LUT P0, RZ, R10, 0xff, RZ, 0xc0, !PT ;  /* 0x000000ff0aff7812 */ /* 0x000fe2000780c0ff */
[----:B------:R-:W-:-:S12]  /*7040*/  IMAD.MOV.U32 R12, RZ, RZ, R32 ;  /* 0x000000ffff0c7224 */ /* 0x000fd800078e0020 */
[----:B------:R-:W-:Y:S05]  /*7050*/  @P0 BRA `(.L_x_140) ;  /* 0xffffffa000a00947 */ /* 0x000fea000383ffff */
[----:B------:R-:W-:Y:S05]  /*7060*/  EXIT ;  /* 0x000000000000794d */ /* 0x000fea0003800000 */
.L_x_8:
[----:B0-----:R-:W-:Y:S01]  /*7070*/  ULDC.64 UR4, c[0x0][0x650] ;  /* 0x0001940000047ab9 */ /* 0x001fe20000000a00 */
        /* <DEDUP_REMOVED lines=25> */
.L_x_142:
[----:B------:R-:W0:Y:S01]  /*7210*/  LDC.64 R28, c[0x0][0x640] ;  /* 0x00019000ff1c7b82 */ /* 0x000e220000000a00 */
[-CC-:B------:R-:W-:Y:S01]  /*7220*/  SHF.R.U64 R21, R16, R6.reuse, R17.reuse ;  /* 0x0000000610157219 */ /* 0x180fe20000001211 */
[----:B------:R-:W-:Y:S01]  /*7230*/  IMAD.MOV.U32 R31, RZ, RZ, 0x1 ;  /* 0x00000001ff1f7424 */ /* 0x000fe200078e00ff */
[----:B------:R-:W-:Y:S02]  /*7240*/  SHF.R.U32.HI R5, RZ, R6, R17 ;  /* 0x00000006ff057219 */ /* 0x000fe40000011611 */
[----:B------:R-:W-:-:S03]  /*7250*/  IADD3 R15, P0, RZ, -R21, RZ ;  /* 0x80000015ff0f7210 */ /* 0x000fc60007f1e0ff */
[----:B------:R-:W1:Y:S02]  /*7260*/  LDC R14, c[0x0][0x618] ;  /* 0x00018600ff0e7b82 */ /* 0x000e640000000800 */
[----:B------:R-:W-:Y:S02]  /*7270*/  IMAD.X R5, RZ, RZ, ~R5, P0 ;  /* 0x000000ffff057224 */ /* 0x000fe400000e0e05 */
[----:B------:R-:W-:-:S04]  /*7280*/  IMAD.WIDE.U32 R12, R15, R22, R2 ;  /* 0x000000160f0c7225 */ /* 0x000fc800078e0002 */
[----:B------:R-:W2:Y:S01]  /*7290*/  LDC R16, c[0x0][0x608] ;  /* 0x00018200ff107b82 */ /* 0x000ea20000000800 */
[----:B------:R-:W-:-:S04]  /*72a0*/  IMAD R6, R5, R22, RZ ;  /* 0x0000001605067224 */ /* 0x000fc800078e02ff */
[----:B------:R-:W-:-:S03]  /*72b0*/  IMAD R5, R15, R23, R6 ;  /* 0x000000170f057224 */ /* 0x000fc600078e0206 */
[----:B------:R-:W3:Y:S01]  /*72c0*/  LDC R26, c[0x0][0x658] ;  /* 0x00019600ff1a7b82 */ /* 0x000ee20000000800 */
[----:B------:R-:W-:Y:S01]  /*72d0*/  IMAD.IADD R5, R13, 0x1, R5 ;  /* 0x000000010d057824 */ /* 0x000fe200078e0205 */
[----:B0-----:R-:W-:Y:S01]  /*72e0*/  ISETP.NE.U32.AND P0, PT, R28, RZ, PT ;  /* 0x000000ff1c00720c */ /* 0x001fe20003f05070 */
[----:B------:R-:W-:-:S03]  /*72f0*/  IMAD.MOV.U32 R13, RZ, RZ, -0x1 ;  /* 0xffffffffff0d7424 */ /* 0x000fc600078e00ff */
        /* <DEDUP_REMOVED lines=25> */
.L_x_143:
[----:B-1----:R-:W-:Y:S01]  /*7490*/  SHF.R.U64 R6, R12, R25, R13 ;  /* 0x000000190c067219 */ /* 0x002fe2000000120d */
[----:B0-----:R-:W-:Y:S01]  /*74a0*/  VIADD R13, R24, 0xffffffff ;  /* 0xffffffff180d7836 */ /* 0x001fe20000000000 */
[----:B------:R-:W-:Y:S01]  /*74b0*/  SHF.L.U32 R9, R31, R26, RZ ;  /* 0x0000001a1f097219 */ /* 0x000fe200000006ff */
[----:B------:R-:W-:Y:S01]  /*74c0*/  @P4 IMAD R10, R11, R20, R8 ;  /* 0x000000140b0a4224 */ /* 0x000fe200078e0208 */
[----:B------:R-:W-:Y:S01]  /*74d0*/  LOP3.LUT R5, R22, R33, RZ, 0xc0, !PT ;  /* 0x0000002116057212 */ /* 0x000fe200078ec0ff */
[----:B------:R-:W-:Y:S01]  /*74e0*/  IMAD.MOV R12, RZ, RZ, -R6 ;  /* 0x000000ffff0c7224 */ /* 0x000fe200078e0a06 */
[----:B------:R-:W-:Y:S01]  /*74f0*/  LOP3.LUT R18, R18, R13, RZ, 0xc0, !PT ;  /* 0x0000000d12127212 */ /* 0x000fe200078ec0ff */
[----:B------:R-:W-:Y:S02]  /*7500*/  IMAD.MOV.U32 R8, RZ, RZ, 0x1 ;  /* 0x00000001ff087424 */ /* 0x000fe400078e00ff */
[----:B------:R-:W-:Y:S02]  /*7510*/  IMAD R9, R9, R6, R5 ;  /* 0x0000000609097224 */ /* 0x000fe400078e0205 */
[----:B--2---:R-:W-:-:S02]  /*7520*/  IMAD R5, R12, R27, R23 ;  /* 0x0000001b0c057224 */ /* 0x004fc400078e0217 */
[----:B---3--:R-:W-:Y:S02]  /*7530*/  IMAD R6, R9, R30, R10 ;  /* 0x0000001e09067224 */ /* 0x008fe400078e020a */
[----:B------:R-:W-:Y:S01]  /*7540*/  IMAD R9, R5, R24, R18 ;  /* 0x0000001805097224 */ /* 0x000fe200078e0212 */
[----:B------:R-:W-:Y:S01]  /*7550*/  PRMT R5, R8, 0x7610, R5 ;  /* 0x0000761008057816 */ /* 0x000fe20000000005 */
[----:B------:R-:W-:-:S03]  /*7560*/  IMAD.MOV.U32 R16, RZ, RZ, R21 ;  /* 0x000000ffff107224 */ /* 0x000fc600078e0015 */
[----:B------:R-:W-:Y:S02]  /*7570*/  SEL R18, R9, R6, !P4 ;  /* 0x0000000609127207 */ /* 0x000fe40006000000 */
[----:B------:R-:W-:-:S07]  /*7580*/  SEL R6, R6, R9, !P4 ;  /* 0x0000000906067207 */ /* 0x000fce0006000000 */
.L_x_141:
[----:B------:R-:W-:-:S08]  /*7590*/  NOP ;  /* 0x0000000000007918 */ /* 0x000fd00000000000 */
[----:B------:R-:W0:-:S00]  /*75a0*/  USETMAXREG.DEALLOC.CTAPOOL 0x28 ;  /* 0x00000028000079c8 */ /* 0x000e0000080e0500 */
[----:B0-----:R-:W-:-:S13]  /*75b0*/  ISETP.NE.AND P0, PT, R7, RZ, PT ;  /* 0x000000ff0700720c */ /* 0x001fda0003f05270 */
[----:B------:R-:W-:Y:S05]  /*75c0*/  @P0 EXIT ;  /* 0x000000000000094d */ /* 0x000fea0003800000 */
[----:B------:R-:W-:Y:S01]  /*75d0*/  LOP3.LUT P0, RZ, R5, 0xff, RZ, 0xc0, !PT ;  /* 0x000000ff05ff7812 */ /* 0x000fe2000780c0ff */
[----:B------:R-:W-:Y:S02]  /*75e0*/  IMAD.MOV.U32 R5, RZ, RZ, 0x1 ;  /* 0x00000001ff057424 */ /* 0x000fe400078e00ff */
[----:B------:R-:W-:-:S10]  /*75f0*/  IMAD.MOV.U32 R17, RZ, RZ, RZ ;  /* 0x000000ffff117224 */ /* 0x000fd400078e00ff */
[----:B------:R-:W-:Y:S05]  /*7600*/  @!P0 BRA `(.L_x_144) ;  /* 0x0000000c00308947 */ /* 0x000fea0003800000 */
[----:B------:R-:W0:Y:S01]  /*7610*/  LDC R5, c[0x0][0x28c] ;  /* 0x0000a300ff057b82 */ /* 0x000e220000000800 */
[----:B------:R-:W1:Y:S01]  /*7620*/  S2R R11, SR_CgaCtaId ;  /* 0x00000000000b7919 */ /* 0x000e620000008800 */
[----:B------:R-:W-:Y:S01]  /*7630*/  ULDC UR5, c[0x0][0x600] ;  /* 0x0001800000057ab9 */ /* 0x000fe20000000800 */
[----:B------:R-:W-:Y:S01]  /*7640*/  ULDC UR4, c[0x0][0xc] ;  /* 0x0000030000047ab9 */ /* 0x000fe20000000800 */
[----:B------:R-:W-:Y:S01]  /*7650*/  UIADD3 UR16, UR5, -0x1, URZ ;  /* 0xffffffff05107890 */ /* 0x000fe2000fffe03f */
[----:B------:R-:W-:Y:S01]  /*7660*/  BSSY B0, `(.L_x_144) ;  /* 0x00000c6000007945 */ /* 0x000fe20003800000 */
[----:B------:R-:W-:Y:S01]  /*7670*/  ULDC UR6, c[0x0][0x658] ;  /* 0x0001960000067ab9 */ /* 0x000fe20000000800 */
[----:B------:R-:W-:Y:S01]  /*7680*/  ULDC UR5, c[0x0][0x10] ;  /* 0x0000040000057ab9 */ /* 0x000fe20000000800 */
[----:B------:R-:W-:Y:S01]  /*7690*/  UMOV UR7, 0xffffffff ;  /* 0xffffffff00077882 */ /* 0x000fe20000000000 */
[----:B------:R-:W-:Y:S01]  /*76a0*/  UMOV UR8, 0x1 ;  /* 0x0000000100087882 */ /* 0x000fe20000000000 */
[----:B------:R-:W-:Y:S01]  /*76b0*/  UIMAD.WIDE.U32 UR4, UR4, UR5, URZ ;  /* 0x00000005040472a5 */ /* 0x000fe2000f8e003f */
[----:B------:R-:W-:Y:S01]  /*76c0*/  IMAD.MOV.U32 R14, RZ, RZ, 0x1 ;  /* 0x00000001ff0e7424 */ /* 0x000fe200078e00ff */
[----:B------:R-:W-:Y:S01]  /*76d0*/  USHF.L.U32 UR7, UR7, UR6, URZ ;  /* 0x0000000607077299 */ /* 0x000fe2000800063f */
[----:B------:R-:W-:Y:S01]  /*76e0*/  LOP3.LUT R15, R4, 0x2, RZ, 0xfc, !PT ;  /* 0x00000002040f7812 */ /* 0x000fe200078efcff */
[----:B------:R-:W-:Y:S01]  /*76f0*/  USHF.L.U32 UR18, UR8, UR6, URZ ;  /* 0x0000000608127299 */ /* 0x000fe2000800063f */
[----:B------:R-:W-:Y:S01]  /*7700*/  IMAD.MOV.U32 R17, RZ, RZ, RZ ;  /* 0x000000ffff117224 */ /* 0x000fe200078e00ff */
[----:B------:R-:W-:Y:S01]  /*7710*/  ULOP3.LUT UR17, URZ, UR7, URZ, 0x33, !UPT ;  /* 0x000000073f117292 */ /* 0x000fe2000f8e333f */
[----:B------:R-:W-:Y:S01]  /*7720*/  ULDC UR6, c[0x0][0x14] ;  /* 0x0000050000067ab9 */ /* 0x000fe20000000800 */
[----:B------:R-:W-:Y:S01]  /*7730*/  ULDC.64 UR22, c[0x0][0x198] ;  /* 0x0000660000167ab9 */ /* 0x000fe20000000a00 */
[----:B------:R-:W-:-:S02]  /*7740*/  UIMAD.WIDE.U32 UR20, UR4, UR6, URZ ;  /* 0x00000006041472a5 */ /* 0x000fc4000f8e003f */
[----:B------:R-:W-:Y:S01]  /*7750*/  UIMAD UR13, UR5, UR6, URZ ;  /* 0x00000006050d72a4 */ /* 0x000fe2000f8e023f */
[----:B0-----:R-:W-:-:S03]  /*7760*/  VIADD R5, R5, 0x3f ;  /* 0x0000003f05057836 */ /* 0x001fc60000000000 */
[----:B------:R-:W-:Y:S02]  /*7770*/  UIADD3 UR13, UR21, UR13, URZ ;  /* 0x0000000d150d7290 */ /* 0x000fe4000fffe03f */
[----:B------:R-:W-:-:S04]  /*7780*/  SHF.R.S32.HI R8, RZ, 0x1f, R5 ;  /* 0x0000001fff087819 */ /* 0x000fc80000011405 */
[----:B------:R-:W-:Y:S01]  /*7790*/  LEA.HI R8, R8, R5, RZ, 0x6 ;  /* 0x0000000508087211 */ /* 0x000fe200078f30ff */
[----:B------:R-:W-:Y:S01]  /*77a0*/  IMAD.MOV.U32 R5, RZ, RZ, 0x1 ;  /* 0x00000001ff057424 */ /* 0x000fe200078e00ff */
[----:B-1----:R-:W-:Y:S02]  /*77b0*/  LOP3.LUT R11, R11, 0x1, RZ, 0xc0, !PT ;  /* 0x000000010b0b7812 */ /* 0x002fe400078ec0ff */
[----:B------:R-:W-:-:S05]  /*77c0*/  SHF.R.S32.HI R10, RZ, 0x6, R8 ;  /* 0x00000006ff0a7819 */ /* 0x000fca0000011408 */
[----:B------:R-:W-:-:S07]  /*77d0*/  VIADD R12, R10, 0x1 ;  /* 0x000000010a0c7836 */ /* 0x000fce0000000000 */
.L_x_155:
[----:B------:R-:W-:-:S03]  /*77e0*/  UMOV UR4, 0xffffffff ;  /* 0xffffffff00047882 */ /* 0x000fc60000000000 */
[----:B------:R-:W-:Y:S05]  /*77f0*/  BRA.DIV UR4, `(.L_x_145) ;  /* 0x0000001204a07947 */ /* 0x000fea000b800000 */
[----:B------:R-:W-:-:S13]  /*7800*/  ELECT P0, URZ, PT ;  /* 0x00000000003f782f */ /* 0x000fda0003800000 */
.L_x_173:
[----:B------:R-:W0:Y:S01]  /*7810*/  LDC R7, c[0x0][0x28c] ;  /* 0x0000a300ff077b82 */ /* 0x000e220000000800 */
[----:B------:R-:W-:Y:S01]  /*7820*/  BSSY B1, `(.L_x_146) ;  /* 0x0000039000017945 */ /* 0x000fe20003800000 */
[----:B0-----:R-:W-:-:S13]  /*7830*/  ISETP.LT.OR P0, PT, R7, 0x1, !P0 ;  /* 0x000000010700780c */ /* 0x001fda0004701670 */
[----:B------:R-:W-:Y:S05]  /*7840*/  @P0 BRA `(.L_x_147) ;  /* 0x0000000000d80947 */ /* 0x000fea0003800000 */
[----:B------:R-:W-:Y:S02]  /*7850*/  IMAD R18, R18, 0x2, R11 ;  /* 0x0000000212127824 */ /* 0x000fe400078e020b */
[----:B------:R-:W-:Y:S02]  /*7860*/  IMAD.SHL.U32 R20, R6, 0x100, RZ ;  /* 0x0000010006147824 */ /* 0x000fe400078e00ff */
[----:B------:R-:W-:Y:S02]  /*7870*/  IMAD.MOV.U32 R22, RZ, RZ, RZ ;  /* 0x000000ffff167224 */ /* 0x000fe400078e00ff */
[----:B------:R-:W-:Y:S02]  /*7880*/  IMAD.MOV.U32 R6, RZ, RZ, R12 ;  /* 0x000000ffff067224 */ /* 0x000fe400078e000c */
[----:B------:R-:W-:Y:S02]  /*7890*/  IMAD.MOV.U32 R7, RZ, RZ, R5 ;  /* 0x000000ffff077224 */ /* 0x000fe400078e0005 */
[----:B------:R-:W-:-:S02]  /*78a0*/  IMAD.MOV.U32 R8, RZ, RZ, R17 ;  /* 0x000000ffff087224 */ /* 0x000fc400078e0011 */
[----:B------:R-:W-:-:S07]  /*78b0*/  IMAD R19, R18, 0x18, RZ ;  /* 0x0000001812137824 */ /* 0x000fce00078e02ff */
.L_x_150:
[----:B------:R-:W0:Y:S01]  /*78c0*/  S2R R18, SR_CgaCtaId ;  /* 0x0000000000127919 */ /* 0x000e220000008800 */
[----:B------:R-:W-:Y:S02]  /*78d0*/  MOV R9, 0x400 ;  /* 0x0000040000097802 */ /* 0x000fe40000000f00 */
[----:B------:R-:W-:-:S13]  /*78e0*/  LOP3.LUT P1, RZ, R0, 0x7f, RZ, 0xc0, !PT ;  /* 0x0000007f00ff7812 */ /* 0x000fda000782c0ff */
[----:B------:R-:W1:Y:S01]  /*78f0*/  @!P1 LDC R13, c[0x0][0x500] ;  /* 0x00014000ff0d9b82 */ /* 0x000e620000000800 */
[----:B0-----:R-:W-:Y:S02]  /*7900*/  LEA R21, R18, R9, 0x18 ;  /* 0x0000000912157211 */ /* 0x001fe400078ec0ff */
[----:B------:R-:W-:-:S03]  /*7910*/  SHF.L.U32 R9, R7, 0x1f, RZ ;  /* 0x0000001f07097819 */ /* 0x000fc600000006ff */
[----:B------:R-:W-:-:S04]  /*7920*/  IMAD R18, R8, 0x8, R21 ;  /* 0x0000000808127824 */ /* 0x000fc800078e0215 */
[----:B------:R-:W0:Y:S02]  /*7930*/  SYNCS.PHASECHK.TRANS64.TRYWAIT P0, [R18+URZ+0x58], R9 ;  /* 0x00005809120075a7 */ /* 0x000e24000800017f */
[----:B01----:R-:W-:Y:S05]  /*7940*/  @!P0 BRA `(.L_x_148) ;  /* 0x00000010006c8947 */ /* 0x003fea0003800000 */
.L_x_174:
[----:B0-----:R-:W-:Y:S01]  /*7950*/  PRMT R9, R15, 0x9910, RZ ;  /* 0x000099100f097816 */ /* 0x001fe200000000ff */
[----:B------:R0:W-:Y:S03]  /*7960*/  @!P1 SYNCS.ARRIVE.TRANS64 RZ, [R18+URZ], R13 ;  /* 0x0000000d12ff99a7 */ /* 0x0001e6000800003f */
[----:B------:R-:W-:-:S13]  /*7970*/  ISETP.NE.AND P0, PT, R9, 0x2, PT ;  /* 0x000000020900780c */ /* 0x000fda0003f05270 */
[----:B0-----:R-:W-:Y:S05]  /*7980*/  @P0 BRA `(.L_x_149) ;  /* 0x0000000000040947 */ /* 0x001fea0003800000 */
[----:B------:R-:W-:Y:S01]  /*7990*/  BPT.TRAP 0x1 ;  /* 0x000000040000795c */ /* 0x000fe20000300000 */
.L_x_149:
[----:B------:R-:W-:Y:S01]  /*79a0*/  IMAD R9, R8, 0x2, R11 ;  /* 0x0000000208097824 */ /* 0x000fe200078e020b */
[----:B------:R-:W-:Y:S01]  /*79b0*/  R2UR UR9, R18 ;  /* 0x00000000120972ca */ /* 0x000fe200000e0000 */
[--C-:B------:R-:W-:Y:S01]  /*79c0*/  IMAD R13, R8, 0x4000, R21.reuse ;  /* 0x00004000080d7824 */ /* 0x100fe200078e0215 */
[----:B------:R-:W-:Y:S01]  /*79d0*/  UIADD3 UR4, UP0, UR22, 0xf0, URZ ;  /* 0x000000f016047890 */ /* 0x000fe2000ff1e03f */
[----:B------:R-:W-:Y:S01]  /*79e0*/  IMAD R9, R9, 0x600, R21 ;  /* 0x0000060009097824 */ /* 0x000fe200078e0215 */
[----:B------:R-:W-:Y:S01]  /*79f0*/  R2UR UR11, R20 ;  /* 0x00000000140b72ca */ /* 0x000fe200000e0000 */
[----:B------:R-:W-:Y:S01]  /*7a00*/  VIADD R6, R6, 0xffffffff ;  /* 0xffffffff06067836 */ /* 0x000fe20000000000 */
[----:B------:R-:W-:Y:S01]  /*7a10*/  R2UR UR5, R13 ;  /* 0x000000000d0572ca */ /* 0x000fe200000e0000 */
[----:B------:R-:W-:Y:S01]  /*7a20*/  UIADD3 UR24, UP1, UR22, 0x1f0, URZ ;  /* 0x000001f016187890 */ /* 0x000fe2000ff3e03f */
[----:B------:R-:W-:Y:S01]  /*7a30*/  R2UR UR8, R9 ;  /* 0x00000000090872ca */ /* 0x000fe200000e0000 */
[----:B------:R-:W-:Y:S01]  /*7a40*/  VIADD R8, R8, 0x1 ;  /* 0x0000000108087836 */ /* 0x000fe20000000000 */
[----:B------:R-:W-:Y:S01]  /*7a50*/  R2UR UR10, R22 ;  /* 0x00000000160a72ca */ /* 0x000fe200000e0000 */
[----:B------:R-:W-:Y:S01]  /*7a60*/  UIADD3.X UR25, URZ, UR23, URZ, UP1, !UPT ;  /* 0x000000173f197290 */ /* 0x000fe20008ffe43f */
[----:B------:R-:W-:Y:S01]  /*7a70*/  R2UR UR12, R16 ;  /* 0x00000000100c72ca */ /* 0x000fe200000e0000 */
[----:B------:R-:W-:Y:S01]  /*7a80*/  UMOV UR6, 0x0 ;  /* 0x0000000000067882 */ /* 0x000fe20000000000 */
[----:B------:R-:W-:Y:S01]  /*7a90*/  R2UR UR19, R19 ;  /* 0x00000000131372ca */ /* 0x000fe200000e0000 */
[----:B------:R-:W-:Y:S01]  /*7aa0*/  UMOV UR7, 0x10000000 ;  /* 0x1000000000077882 */ /* 0x000fe20000000000 */
[----:B------:R-:W-:Y:S01]  /*7ab0*/  ISETP.GT.AND P1, PT, R6, 0x1, PT ;  /* 0x000000010600780c */ /* 0x000fe20003f24270 */
[----:B------:R-:W-:Y:S01]  /*7ac0*/  UMOV UR26, 0x30000 ;  /* 0x00030000001a7882 */ /* 0x000fe20000000000 */
[----:B------:R-:W-:Y:S01]  /*7ad0*/  ISETP.NE.AND P0, PT, R8, 0xb, PT ;  /* 0x0000000b0800780c */ /* 0x000fe20003f05270 */
[----:B------:R-:W-:Y:S01]  /*7ae0*/  UIADD3 UR14, UR5, 0x180, URZ ;  /* 0x00000180050e7890 */ /* 0x000fe2000fffe03f */
[----:B------:R-:W-:Y:S01]  /*7af0*/  VIADD R22, R22, 0x40 ;  /* 0x0000004016167836 */ /* 0x000fe20000000000 */
[----:B------:R-:W-:Y:S01]  /*7b00*/  UIADD3.X UR5, URZ, UR23, URZ, UP0, !UPT ;  /* 0x000000173f057290 */ /* 0x000fe200087fe43f */
[----:B------:R-:W-:Y:S01]  /*7b10*/  SEL R18, RZ, 0x1, P0 ;  /* 0x00000001ff127807 */ /* 0x000fe20000000000 */
[----:B------:R-:W-:Y:S01]  /*7b20*/  UIADD3 UR15, UR8, 0x2c180, URZ ;  /* 0x0002c180080f7890 */ /* 0x000fe2000fffe03f */
[----:B------:R-:W-:-:S02]  /*7b30*/  SEL R8, R8, RZ, P0 ;  /* 0x000000ff08087207 */ /* 0x000fc40000000000 */
[----:B------:R-:W-:Y:S01]  /*7b40*/  UMOV UR8, UR14 ;  /* 0x0000000e00087c82 */ /* 0x000fe20008000000 */
[----:B------:R-:W-:-:S03]  /*7b50*/  LOP3.LUT R7, R7, R18, RZ, 0x3c, !PT ;  /* 0x0000001207077212 */ /* 0x000fc600078e3cff */
[----:B------:R0:W-:Y:S02]  /*7b60*/  UTMALDG.3D [UR8], [UR4], desc[UR6] ;  /* 0x00000608040075b4 */ /* 0x0001e40008011000 */
[----:B0-----:R-:W-:Y:S01]  /*7b70*/  UMOV UR8, UR15 ;  /* 0x0000000f00087c82 */ /* 0x001fe20008000000 */
[----:B------:R-:W-:Y:S02]  /*7b80*/  UMOV UR11, UR19 ;  /* 0x00000013000b7c82 */ /* 0x000fe40008000000 */
[----:B------:R0:W-:Y:S02]  /*7b90*/  UTMALDG.3D.MULTICAST [UR8], [UR24], UR26, desc[UR6] ;  /* 0x00000608180073b4 */ /* 0x0001e4000801181a */
[----:B0-----:R-:W-:Y:S05]  /*7ba0*/  @P1 BRA `(.L_x_150) ;  /* 0xfffffffc00441947 */ /* 0x001fea000383ffff */
.L_x_147:
[----:B------:R-:W-:Y:S05]  /*7bb0*/  BSYNC B1 ;  /* 0x0000000000017941 */ /* 0x000fea0003800000 */
.L_x_146:
[----:B------:R-:W-:Y:S01]  /*7bc0*/  LOP3.LUT P1, RZ, R14, 0xff, RZ, 0xc0, !PT ;  /* 0x000000ff0eff7812 */ /* 0x000fe2000782c0ff */
[C---:B------:R-:W-:Y:S01]  /*7bd0*/  IMAD.IADD R17, R10.reuse, 0x1, R17 ;  /* 0x000000010a117824 */ /* 0x040fe200078e0211 */
[----:B------:R-:W-:Y:S01]  /*7be0*/  ULDC.64 UR4, c[0x0][0x650] ;  /* 0x0001940000047ab9 */ /* 0x000fe20000000a00 */
[C---:B------:R-:W-:Y:S01]  /*7bf0*/  ISETP.GE.U32.AND P2, PT, R10.reuse, 0xb, PT ;  /* 0x0000000b0a00780c */ /* 0x040fe20003f46070 */
[----:B------:R-:W-:Y:S01]  /*7c00*/  BSSY B1, `(.L_x_151) ;  /* 0x0000069000017945 */ /* 0x000fe20003800000 */
[----:B------:R-:W-:Y:S01]  /*7c10*/  IMAD.MOV.U32 R18, RZ, RZ, -0x1 ;  /* 0xffffffffff127424 */ /* 0x000fe200078e00ff */
[----:B------:R-:W-:Y:S01]  /*7c20*/  ISETP.GT.U32.AND P0, PT, R17, 0xa, PT ;  /* 0x0000000a1100780c */ /* 0x000fe20003f04070 */
[----:B------:R-:W-:Y:S01]  /*7c30*/  IMAD.MOV.U32 R16, RZ, RZ, -0x1 ;  /* 0xffffffffff107424 */ /* 0x000fe200078e00ff */
[----:B------:R-:W-:Y:S02]  /*7c40*/  PRMT R14, RZ, 0x7610, R14 ;  /* 0x00007610ff0e7816 */ /* 0x000fe4000000000e */
[----:B------:R-:W-:-:S03]  /*7c50*/  ISETP.LT.U32.AND P0, PT, R10, 0xb, P0 ;  /* 0x0000000b0a00780c */ /* 0x000fc60000701070 */
[----:B------:R-:W0:Y:S01]  /*7c60*/  @P1 S2R R7, SR_CgaCtaId ;  /* 0x0000000000071919 */ /* 0x000e220000008800 */
[----:B------:R-:W-:-:S04]  /*7c70*/  @P1 MOV R6, 0x400 ;  /* 0x0000040000061802 */ /* 0x000fc80000000f00 */
[----:B0-----:R-:W-:Y:S01]  /*7c80*/  @P1 LEA R8, R7, R6, 0x18 ;  /* 0x0000000607081211 */ /* 0x001fe200078ec0ff */
[----:B------:R-:W-:Y:S01]  /*7c90*/  IMAD.WIDE.U32 R6, R17, -0x45d1745d, RZ ;  /* 0xba2e8ba311067825 */ /* 0x000fe200078e00ff */
[----:B------:R-:W-:Y:S02]  /*7ca0*/  SEL R6, RZ, 0x1, !P0 ;  /* 0x00000001ff067807 */ /* 0x000fe40004000000 */
[----:B------:R0:W-:Y:S01]  /*7cb0*/  @P1 SYNCS.ARRIVE.TRANS64.A1T0 RZ, [R8+URZ+0xc8], RZ ;  /* 0x0000c8ff08ff19a7 */ /* 0x0001e2000810003f */
[----:B------:R-:W-:Y:S02]  /*7cc0*/  IADD3 R2, P1, R2, UR20, RZ ;  /* 0x0000001402027c10 */ /* 0x000fe4000ff3e0ff */
[----:B------:R-:W-:Y:S01]  /*7cd0*/  LOP3.LUT R5, R5, R6, RZ, 0x3c, !PT ;  /* 0x0000000605057212 */ /* 0x000fe200078e3cff */
[----:B------:R-:W-:Y:S01]  /*7ce0*/  IMAD.MOV.U32 R6, RZ, RZ, -0x1 ;  /* 0xffffffffff067424 */ /* 0x000fe200078e00ff */
[----:B------:R-:W-:Y:S02]  /*7cf0*/  IADD3.X R3, R3, UR13, RZ, P1, !PT ;  /* 0x0000000d03037c10 */ /* 0x000fe40008ffe4ff */
[----:B------:R-:W-:-:S02]  /*7d00*/  ISETP.GE.U32.AND P0, PT, R2, UR4, PT ;  /* 0x0000000402007c0c */ /* 0x000fc4000bf06070 */
[----:B0-----:R-:W-:Y:S02]  /*7d10*/  SHF.R.U32.HI R8, RZ, 0x3, R7 ;  /* 0x00000003ff087819 */ /* 0x001fe40000011607 */
[----:B------:R-:W-:Y:S02]  /*7d20*/  ISETP.GE.U32.AND.EX P0, PT, R3, UR5, PT, P0 ;  /* 0x0000000503007c0c */ /* 0x000fe4000bf06100 */
[----:B------:R-:W-:Y:S01]  /*7d30*/  @P2 LOP3.LUT R5, R5, 0x1, R8, 0x78, !PT ;  /* 0x0000000105052812 */ /* 0x000fe200078e7808 */
[----:B------:R-:W-:Y:S01]  /*7d40*/  IMAD R17, R8, -0xb, R17 ;  /* 0xfffffff508117824 */ /* 0x000fe200078e0211 */
[----:B------:R-:W-:-:S09]  /*7d50*/  PRMT R7, RZ, 0x7610, R7 ;  /* 0x00007610ff077816 */ /* 0x000fd20000000007 */
[----:B------:R-:W-:Y:S05]  /*7d60*/  @P0 BRA `(.L_x_152) ;  /* 0x0000000400480947 */ /* 0x000fea0003800000 */
[----:B------:R-:W0:Y:S01]  /*7d70*/  S2R R18, SR_CTAID.X ;  /* 0x0000000000127919 */ /* 0x000e220000002500 */
[----:B------:R-:W-:Y:S01]  /*7d80*/  ULDC.64 UR4, c[0x0][0x628] ;  /* 0x00018a0000047ab9 */ /* 0x000fe20000000a00 */
[----:B------:R-:W1:Y:S01]  /*7d90*/  LDC R19, c[0x0][0x144] ;  /* 0x00005100ff137b82 */ /* 0x000e620000000800 */
[----:B------:R-:W-:Y:S01]  /*7da0*/  ISETP.NE.U32.AND P0, PT, RZ, UR4, PT ;  /* 0x00000004ff007c0c */ /* 0x000fe2000bf05070 */
[----:B------:R-:W2:Y:S01]  /*7db0*/  S2R R13, SR_CTAID.Y ;  /* 0x00000000000d7919 */ /* 0x000ea20000002600 */
[----:B------:R-:W-:Y:S01]  /*7dc0*/  ULDC UR7, c[0x0][0x630] ;  /* 0x00018c0000077ab9 */ /* 0x000fe20000000800 */
[----:B------:R-:W-:Y:S01]  /*7dd0*/  ULDC UR8, c[0x0][0x150] ;  /* 0x0000540000087ab9 */ /* 0x000fe20000000800 */
[----:B------:R-:W-:Y:S01]  /*7de0*/  ISETP.NE.AND.EX P0, PT, RZ, UR5, PT, P0 ;  /* 0x00000005ff007c0c */ /* 0x000fe2000bf05300 */
[----:B------:R-:W-:Y:S02]  /*7df0*/  IMAD.MOV.U32 R6, RZ, RZ, R2 ;  /* 0x000000ffff067224 */ /* 0x000fe400078e0002 */
[----:B------:R-:W-:Y:S01]  /*7e00*/  IMAD.MOV.U32 R7, RZ, RZ, R3 ;  /* 0x000000ffff077224 */ /* 0x000fe200078e0003 */
[----:B0-----:R-:W-:-:S09]  /*7e10*/  I2FP.F32.U32 R20, R18 ;  /* 0x0000001200147245 */ /* 0x001fd20000201000 */
[----:B------:R-:W-:Y:S05]  /*7e20*/  @!P0 BRA `(.L_x_153) ;  /* 0x0000000000288947 */ /* 0x000fea0003800000 */
[----:B------:R-:W-:Y:S02]  /*7e30*/  ULDC UR6, c[0x0][0x634] ;  /* 0x00018d0000067ab9 */ /* 0x000fe40000000800 */
[----:B------:R-:W-:-:S05]  /*7e40*/  IADD3 R7, P0, R2, UR6, RZ ;  /* 0x0000000602077c10 */ /* 0x000fca000ff1e0ff */
[----:B------:R-:W-:-:S04]  /*7e50*/  IMAD.X R21, RZ, RZ, R3, P0 ;  /* 0x000000ffff157224 */ /* 0x000fc800000e0603 */
[----:B------:R-:W-:-:S04]  /*7e60*/  IMAD.WIDE.U32 R8, R21, UR4, RZ ;  /* 0x0000000415087c25 */ /* 0x000fc8000f8e00ff */
[----:B------:R-:W-:-:S04]  /*7e70*/  IMAD.WIDE.U32 R8, P0, R7, UR5, R8 ;  /* 0x0000000507087c25 */ /* 0x000fc8000f800008 */
[----:B------:R-:W-:-:S04]  /*7e80*/  IMAD.WIDE.U32 R6, R7, UR4, RZ ;  /* 0x0000000407067c25 */ /* 0x000fc8000f8e00ff */
[----:B------:R-:W-:Y:S01]  /*7e90*/  IMAD.MOV.U32 R6, RZ, RZ, R9 ;  /* 0x000000ffff067224 */ /* 0x000fe200078e0009 */
[----:B------:R-:W-:Y:S01]  /*7ea0*/  IADD3 RZ, P1, R7, R8, RZ ;  /* 0x0000000807ff7210 */ /* 0x000fe20007f3e0ff */
[----:B------:R-:W-:-:S04]  /*7eb0*/  IMAD.X R7, RZ, RZ, RZ, P0 ;  /* 0x000000ffff077224 */ /* 0x000fc800000e06ff */
[----:B------:R-:W-:-:S08]  /*7ec0*/  IMAD.WIDE.U32.X R6, R21, UR5, R6, P1 ;  /* 0x0000000515067c25 */ /* 0x000fd000088e0406 */
.L_x_153:
[----:B------:R-:W-:Y:S01]  /*7ed0*/  FMUL R20, R20, UR8 ;  /* 0x0000000814147c20 */ /* 0x000fe20008400000 */
[--C-:B------:R-:W-:Y:S01]  /*7ee0*/  SHF.R.U64 R16, R6, UR7, R7.reuse ;  /* 0x0000000706107c19 */ /* 0x100fe20008001207 */
[----:B------:R-:W-:Y:S01]  /*7ef0*/  ULDC.64 UR4, c[0x0][0x620] ;  /* 0x0001880000047ab9 */ /* 0x000fe20000000a00 */
[----:B------:R-:W-:Y:S01]  /*7f00*/  SHF.R.U32.HI R6, RZ, UR7, R7 ;  /* 0x00000007ff067c19 */ /* 0x000fe20008011607 */
[----:B------:R-:W-:Y:S01]  /*7f10*/  ULDC.64 UR6, c[0x0][0x640] ;  /* 0x0001900000067ab9 */ /* 0x000fe20000000a00 */
[----:B------:R-:W-:Y:S01]  /*7f20*/  IADD3 R7, P0, RZ, -R16, RZ ;  /* 0x80000010ff077210 */ /* 0x000fe20007f1e0ff */
[----:B------:R-:W0:Y:S01]  /*7f30*/  F2I.U32.TRUNC.NTZ R20, R20 ;  /* 0x0000001400147305 */ /* 0x000e22000020f000 */
[----:B------:R-:W3:Y:S03]  /*7f40*/  LDC R22, c[0x0][0x148] ;  /* 0x00005200ff167b82 */ /* 0x000ee60000000800 */
[----:B------:R-:W-:Y:S01]  /*7f50*/  IMAD.X R6, RZ, RZ, ~R6, P0 ;  /* 0x000000ffff067224 */ /* 0x000fe200000e0e06 */
[----:B------:R-:W-:-:S03]  /*7f60*/  ISETP.NE.U32.AND P0, PT, RZ, UR6, PT ;  /* 0x00000006ff007c0c */ /* 0x000fc6000bf05070 */
[----:B------:R-:W-:Y:S01]  /*7f70*/  IMAD R6, R6, UR4, RZ ;  /* 0x0000000406067c24 */ /* 0x000fe2000f8e02ff */
[----:B------:R-:W-:-:S03]  /*7f80*/  ISETP.NE.AND.EX P0, PT, RZ, UR7, PT, P0 ;  /* 0x00000007ff007c0c */ /* 0x000fc6000bf05300 */
[C---:B------:R-:W-:Y:S01]  /*7f90*/  IMAD R9, R7.reuse, UR5, R6 ;  /* 0x0000000507097c24 */ /* 0x040fe2000f8e0206 */
[----:B------:R-:W-:Y:S01]  /*7fa0*/  ULDC UR5, c[0x0][0x154] ;  /* 0x0000550000057ab9 */ /* 0x000fe20000000800 */
[----:B------:R-:W-:Y:S01]  /*7fb0*/  IMAD.WIDE.U32 R6, R7, UR4, R2 ;  /* 0x0000000407067c25 */ /* 0x000fe2000f8e0002 */
[----:B------:R-:W-:-:S03]  /*7fc0*/  ULDC UR4, c[0x0][0x618] ;  /* 0x0001860000047ab9 */ /* 0x000fc60000000800 */
[----:B0-----:R-:W-:Y:S02]  /*7fd0*/  IMAD.MOV R8, RZ, RZ, -R20 ;  /* 0x000000ffff087224 */ /* 0x001fe400078e0a14 */
[----:B------:R-:W-:Y:S02]  /*7fe0*/  IMAD.IADD R7, R7, 0x1, R9 ;  /* 0x0000000107077824 */ /* 0x000fe400078e0209 */
[----:B-1----:R-:W-:Y:S01]  /*7ff0*/  IMAD R18, R19, R8, R18 ;  /* 0x0000000813127224 */ /* 0x002fe200078e0212 */
[----:B--2---:R-:W-:Y:S02]  /*8000*/  I2FP.F32.U32 R8, R13 ;  /* 0x0000000d00087245 */ /* 0x004fe40000201000 */
[--C-:B------:R-:W-:Y:S02]  /*8010*/  SHF.R.U64 R19, R6, UR4, R7.reuse ;  /* 0x0000000406137c19 */ /* 0x100fe40008001207 */
[----:B------:R-:W-:Y:S01]  /*8020*/  SHF.R.U32.HI R6, RZ, UR4, R7 ;  /* 0x00000004ff067c19 */ /* 0x000fe20008011607 */
[----:B------:R-:W-:Y:S01]  /*8030*/  FMUL R8, R8, UR5 ;  /* 0x0000000508087c20 */ /* 0x000fe20008400000 */
[----:B------:R-:W-:-:S02]  /*8040*/  ULDC UR4, c[0x0][0x608] ;  /* 0x0001820000047ab9 */ /* 0x000fc40000000800 */
[--C-:B------:R-:W-:Y:S01]  /*8050*/  SHF.R.U64 R21, R19, UR4, R6.reuse ;  /* 0x0000000413157c19 */ /* 0x100fe20008001206 */
[----:B------:R0:W1:Y:S01]  /*8060*/  F2I.U32.TRUNC.NTZ R24, R8 ;  /* 0x0000000800187305 */ /* 0x000062000020f000 */
[----:B------:R-:W-:Y:S01]  /*8070*/  SHF.R.U32.HI R6, RZ, UR4, R6 ;  /* 0x00000004ff067c19 */ /* 0x000fe20008011606 */
[----:B------:R-:W-:-:S03]  /*8080*/  ULDC UR4, c[0x0][0x658] ;  /* 0x0001960000047ab9 */ /* 0x000fc60000000800 */
[--C-:B------:R-:W-:Y:S02]  /*8090*/  SHF.R.U64 R20, R21, UR4, R6.reuse ;  /* 0x0000000415147c19 */ /* 0x100fe40008001206 */
[----:B------:R-:W-:-:S03]  /*80a0*/  SHF.R.U32.HI R23, RZ, UR4, R6 ;  /* 0x00000004ff177c19 */ /* 0x000fc60008011606 */
[----:B------:R-:W-:Y:S02]  /*80b0*/  IMAD.MOV.U32 R6, RZ, RZ, R20 ;  /* 0x000000ffff067224 */ /* 0x000fe400078e0014 */
[----:B------:R-:W-:Y:S01]  /*80c0*/  IMAD.MOV.U32 R7, RZ, RZ, R23 ;  /* 0x000000ffff077224 */ /* 0x000fe200078e0017 */
[----:B0-----:R-:W-:Y:S06]  /*80d0*/  @!P0 BRA `(.L_x_154) ;  /* 0x0000000000288947 */ /* 0x001fec0003800000 */
        /* <DEDUP_REMOVED lines=10> */
.L_x_154:
[----:B------:R-:W-:Y:S01]  /*8180*/  ULDC UR4, c[0x0][0x648] ;  /* 0x0001920000047ab9 */ /* 0x000fe20000000800 */
[----:B------:R-:W-:Y:S01]  /*8190*/  LOP3.LUT R21, R21, UR17, RZ, 0xc0, !PT ;  /* 0x0000001115157c12 */ /* 0x000fe2000f8ec0ff */
[----:B-1----:R-:W-:Y:S01]  /*81a0*/  IMAD.MOV R24, RZ, RZ, -R24 ;  /* 0x000000ffff187224 */ /* 0x002fe200078e0a18 */
[----:B------:R-:W-:Y:S01]  /*81b0*/  SHF.R.U64 R6, R6, UR4, R7 ;  /* 0x0000000406067c19 */ /* 0x000fe20008001207 */
[----:B------:R-:W-:Y:S01]  /*81c0*/  ULDC UR4, c[0x0][0x638] ;  /* 0x00018e0000047ab9 */ /* 0x000fe20000000800 */
[----:B------:R-:W-:Y:S01]  /*81d0*/  LOP3.LUT R9, R19, UR16, RZ, 0xc0, !PT ;  /* 0x0000001013097c12 */ /* 0x000fe2000f8ec0ff */
[----:B---3--:R-:W-:Y:S01]  /*81e0*/  @P4 IMAD R18, R22, R24, R13 ;  /* 0x0000001816124224 */ /* 0x008fe200078e020d */
[----:B------:R-:W-:Y:S01]  /*81f0*/  ULDC UR5, c[0x0][0x610] ;  /* 0x0001840000057ab9 */ /* 0x000fe20000000800 */
[----:B------:R-:W-:Y:S02]  /*8200*/  IMAD.MOV R7, RZ, RZ, -R6 ;  /* 0x000000ffff077224 */ /* 0x000fe400078e0a06 */
[----:B------:R-:W-:-:S02]  /*8210*/  IMAD R21, R6, UR18, R21 ;  /* 0x0000001206157c24 */ /* 0x000fc4000f8e0215 */
[----:B------:R-:W-:Y:S01]  /*8220*/  IMAD R20, R7, UR4, R20 ;  /* 0x0000000407147c24 */ /* 0x000fe2000f8e0214 */
[----:B------:R-:W-:Y:S01]  /*8230*/  ULDC UR4, c[0x0][0x600] ;  /* 0x0001800000047ab9 */ /* 0x000fe20000000800 */
[----:B------:R-:W-:Y:S02]  /*8240*/  IMAD R6, R21, UR5, R18 ;  /* 0x0000000515067c24 */ /* 0x000fe4000f8e0212 */
[----:B------:R-:W-:Y:S02]  /*8250*/  IMAD R9, R20, UR4, R9 ;  /* 0x0000000414097c24 */ /* 0x000fe4000f8e0209 */
[----:B------:R-:W-:-:S03]  /*8260*/  IMAD.MOV.U32 R7, RZ, RZ, 0x1 ;  /* 0x00000001ff077424 */ /* 0x000fc600078e00ff */
[----:B------:R-:W-:Y:S02]  /*8270*/  SEL R18, R9, R6, !P4 ;  /* 0x0000000609127207 */ /* 0x000fe40006000000 */
[----:B------:R-:W-:-:S07]  /*8280*/  SEL R6, R6, R9, !P4 ;  /* 0x0000000906067207 */ /* 0x000fce0006000000 */
.L_x_152:
[----:B------:R-:W-:Y:S05]  /*8290*/  BSYNC B1 ;  /* 0x0000000000017941 */ /* 0x000fea0003800000 */
.L_x_151:
[----:B------:R-:W-:-:S13]  /*82a0*/  LOP3.LUT P0, RZ, R7, 0xff, RZ, 0xc0, !PT ;  /* 0x000000ff07ff7812 */ /* 0x000fda000780c0ff */
[----:B------:R-:W-:Y:S05]  /*82b0*/  @P0 BRA `(.L_x_155) ;  /* 0xfffffff400480947 */ /* 0x000fea000383ffff */
[----:B------:R-:W-:Y:S05]  /*82c0*/  BSYNC B0 ;  /* 0x0000000000007941 */ /* 0x000fea0003800000 */
.L_x_144:
[----:B------:R-:W-:-:S03]  /*82d0*/  UMOV UR4, 0xffffffff ;  /* 0xffffffff00047882 */ /* 0x000fc60000000000 */
[----:B------:R-:W-:Y:S05]  /*82e0*/  BRA.DIV UR4, `(.L_x_156) ;  /* 0x0000000a04187947 */ /* 0x000fea000b800000 */
[----:B------:R-:W-:-:S13]  /*82f0*/  ELECT P0, URZ, PT ;  /* 0x00000000003f782f */ /* 0x000fda0003800000 */
.L_x_177:
[----:B------:R-:W-:Y:S04]  /*8300*/  BSSY B0, `(.L_x_157) ;  /* 0x000006a000007945 */ /* 0x000fe80003800000 */
[----:B------:R-:W-:Y:S05]  /*8310*/  @!P0 BRA `(.L_x_158) ;  /* 0x0000000400a08947 */ /* 0x000fea0003800000 */
[----:B------:R-:W-:-:S04]  /*8320*/  LOP3.LUT R4, R4, 0x2, RZ, 0xfc, !PT ;  /* 0x0000000204047812 */ /* 0x000fc800078efcff */
[----:B------:R-:W-:-:S13]  /*8330*/  ISETP.NE.AND P0, PT, R4, 0x3, PT ;  /* 0x000000030400780c */ /* 0x000fda0003f05270 */
[----:B------:R-:W-:Y:S05]  /*8340*/  @!P0 BRA `(.L_x_159) ;  /* 0x0000000000048947 */ /* 0x000fea0003800000 */
[----:B------:R-:W-:Y:S01]  /*8350*/  BPT.TRAP 0x1 ;  /* 0x000000040000795c */ /* 0x000fe20000300000 */
.L_x_159:
[----:B------:R-:W0:Y:S01]  /*8360*/  S2R R3, SR_CgaCtaId ;  /* 0x0000000000037919 */ /* 0x000e220000008800 */
[----:B------:R-:W-:-:S04]  /*8370*/  MOV R0, 0x400 ;  /* 0x0000040000007802 */ /* 0x000fc80000000f00 */
[----:B0-----:R-:W-:Y:S02]  /*8380*/  LEA R0, R3, R0, 0x18 ;  /* 0x0000000003007211 */ /* 0x001fe400078ec0ff */
[----:B------:R-:W-:-:S03]  /*8390*/  SHF.L.U32 R3, R5, 0x1f, RZ ;  /* 0x0000001f05037819 */ /* 0x000fc600000006ff */
[----:B------:R-:W-:-:S04]  /*83a0*/  VIADD R0, R0, 0x58 ;  /* 0x0000005800007836 */ /* 0x000fc80000000000 */
[C---:B------:R-:W-:Y:S02]  /*83b0*/  IMAD R6, R17.reuse, 0x8, R0 ;  /* 0x0000000811067824 */ /* 0x040fe400078e0200 */
[----:B------:R-:W-:Y:S02]  /*83c0*/  VIADD R17, R17, 0x1 ;  /* 0x0000000111117836 */ /* 0x000fe40000000000 */
[----:B------:R-:W0:Y:S03]  /*83d0*/  SYNCS.PHASECHK.TRANS64.TRYWAIT P0, [R6+URZ], R3 ;  /* 0x00000003060075a7 */ /* 0x000e26000800017f */
[----:B------:R-:W-:-:S04]  /*83e0*/  ISETP.NE.AND P1, PT, R17, 0xb, PT ;  /* 0x0000000b1100780c */ /* 0x000fc80003f25270 */
[----:B------:R-:W-:Y:S02]  /*83f0*/  SEL R2, RZ, 0x1, P1 ;  /* 0x00000001ff027807 */ /* 0x000fe40000800000 */
[----:B------:R-:W-:Y:S02]  /*8400*/  SEL R17, R17, RZ, P1 ;  /* 0x000000ff11117207 */ /* 0x000fe40000800000 */
[----:B------:R-:W-:-:S03]  /*8410*/  LOP3.LUT R8, R5, R2, RZ, 0x3c, !PT ;  /* 0x0000000205087212 */ /* 0x000fc600078e3cff */
[----:B------:R-:W-:Y:S01]  /*8420*/  IMAD R7, R17, 0x8, R0 ;  /* 0x0000000811077824 */ /* 0x000fe200078e0200 */
[----:B------:R-:W-:Y:S01]  /*8430*/  SHF.L.U32 R4, R8, 0x1f, RZ ;  /* 0x0000001f08047819 */ /* 0x000fe200000006ff */
[----:B0-----:R-:W-:Y:S06]  /*8440*/  @!P0 BRA `(.L_x_160) ;  /* 0x0000000400e08947 */ /* 0x001fec0003800000 */
.L_x_178:
[----:B------:R-:W1:Y:S01]  /*8450*/  SYNCS.PHASECHK.TRANS64.TRYWAIT P0, [R7+URZ], R4 ;  /* 0x00000004070075a7 */ /* 0x000e62000800017f */
[----:B------:R-:W-:-:S05]  /*8460*/  VIADD R2, R17, 0x1 ;  /* 0x0000000111027836 */ /* 0x000fca0000000000 */
[----:B------:R-:W-:-:S04]  /*8470*/  ISETP.NE.AND P1, PT, R2, 0xb, PT ;  /* 0x0000000b0200780c */ /* 0x000fc80003f25270 */
[----:B0-----:R-:W-:Y:S02]  /*8480*/  SEL R3, RZ, 0x1, P1 ;  /* 0x00000001ff037807 */ /* 0x001fe40000800000 */
[----:B------:R-:W-:Y:S02]  /*8490*/  SEL R9, R2, RZ, P1 ;  /* 0x000000ff02097207 */ /* 0x000fe40000800000 */
[----:B------:R-:W-:-:S03]  /*84a0*/  LOP3.LUT R8, R8, R3, RZ, 0x3c, !PT ;  /* 0x0000000308087212 */ /* 0x000fc600078e3cff */
[----:B------:R-:W-:Y:S01]  /*84b0*/  IMAD R6, R9, 0x8, R0 ;  /* 0x0000000809067824 */ /* 0x000fe200078e0200 */
[----:B------:R-:W-:Y:S01]  /*84c0*/  SHF.L.U32 R5, R8, 0x1f, RZ ;  /* 0x0000001f08057819 */ /* 0x000fe200000006ff */
[----:B-1----:R-:W-:Y:S06]  /*84d0*/  @!P0 BRA `(.L_x_161) ;  /* 0x0000000400d08947 */ /* 0x002fec0003800000 */
.L_x_179:
[----:B------:R-:W1:Y:S01]  /*84e0*/  SYNCS.PHASECHK.TRANS64.TRYWAIT P0, [R6+URZ], R5 ;  /* 0x00000005060075a7 */ /* 0x000e62000800017f */
[----:B------:R-:W-:-:S05]  /*84f0*/  VIADD R2, R9, 0x1 ;  /* 0x0000000109027836 */ /* 0x000fca0000000000 */
[----:B------:R-:W-:-:S04]  /*8500*/  ISETP.NE.AND P1, PT, R2, 0xb, PT ;  /* 0x0000000b0200780c */ /* 0x000fc80003f25270 */
[----:B------:R-:W-:Y:S02]  /*8510*/  SEL R3, RZ, 0x1, P1 ;  /* 0x00000001ff037807 */ /* 0x000fe40000800000 */
[----:B0-----:R-:W-:Y:S02]  /*8520*/  SEL R7, R2, RZ, P1 ;  /* 0x000000ff02077207 */ /* 0x001fe40000800000 */
[----:B------:R-:W-:-:S03]  /*8530*/  LOP3.LUT R8, R8, R3, RZ, 0x3c, !PT ;  /* 0x0000000308087212 */ /* 0x000fc600078e3cff */
[----:B------:R-:W-:Y:S01]  /*8540*/  IMAD R9, R7, 0x8, R0 ;  /* 0x0000000807097824 */ /* 0x000fe200078e0200 */
[----:B------:R-:W-:Y:S01]  /*8550*/  SHF.L.U32 R4, R8, 0x1f, RZ ;  /* 0x0000001f08047819 */ /* 0x000fe200000006ff */
[----:B-1----:R-:W-:Y:S06]  /*8560*/  @!P0 BRA `(.L_x_162) ;  /* 0x0000000400c08947 */ /* 0x002fec0003800000 */
.L_x_180:
[----:B------:R-:W1:Y:S01]  /*8570*/  SYNCS.PHASECHK.TRANS64.TRYWAIT P0, [R9+URZ], R4 ;  /* 0x00000004090075a7 */ /* 0x000e62000800017f */
[----:B------:R-:W-:-:S05]  /*8580*/  VIADD R2, R7, 0x1 ;  /* 0x0000000107027836 */ /* 0x000fca0000000000 */
[----:B------:R-:W-:-:S04]  /*8590*/  ISETP.NE.AND P1, PT, R2, 0xb, PT ;  /* 0x0000000b0200780c */ /* 0x000fc80003f25270 */
[----:B------:R-:W-:Y:S02]  /*85a0*/  SEL R3, RZ, 0x1, P1 ;  /* 0x00000001ff037807 */ /* 0x000fe40000800000 */
[----:B------:R-:W-:Y:S02]  /*85b0*/  SEL R7, R2, RZ, P1 ;  /* 0x000000ff02077207 */ /* 0x000fe40000800000 */
[----:B------:R-:W-:-:S03]  /*85c0*/  LOP3.LUT R8, R8, R3, RZ, 0x3c, !PT ;  /* 0x0000000308087212 */ /* 0x000fc600078e3cff */
[----:B0-----:R-:W-:Y:S01]  /*85d0*/  IMAD R6, R7, 0x8, R0 ;  /* 0x0000000807067824 */ /* 0x001fe200078e0200 */
[----:B------:R-:W-:Y:S01]  /*85e0*/  SHF.L.U32 R5, R8, 0x1f, RZ ;  /* 0x0000001f08057819 */ /* 0x000fe200000006ff */
[----:B-1----:R-:W-:Y:S06]  /*85f0*/  @!P0 BRA `(.L_x_163) ;  /* 0x0000000400b08947 */ /* 0x002fec0003800000 */
.L_x_181:
        /* <DEDUP_REMOVED lines=9> */
.L_x_182:
        /* <DEDUP_REMOVED lines=9> */
.L_x_183:
        /* <DEDUP_REMOVED lines=9> */
.L_x_184:
[----:B------:R-:W1:Y:S01]  /*87b0*/  SYNCS.PHASECHK.TRANS64.TRYWAIT P0, [R9+URZ], R4 ;  /* 0x00000004090075a7 */ /* 0x000e62000800017f */
[----:B------:R-:W-:-:S05]  /*87c0*/  VIADD R2, R7, 0x1 ;  /* 0x0000000107027836 */ /* 0x000fca0000000000 */
[----:B------:R-:W-:-:S04]  /*87d0*/  ISETP.NE.AND P1, PT, R2, 0xb, PT ;  /* 0x0000000b0200780c */ /* 0x000fc80003f25270 */
[----:B------:R-:W-:Y:S02]  /*87e0*/  SEL R3, RZ, 0x1, P1 ;  /* 0x00000001ff037807 */ /* 0x000fe40000800000 */
[----:B------:R-:W-:Y:S02]  /*87f0*/  SEL R7, R2, RZ, P1 ;  /* 0x000000ff02077207 */ /* 0x000fe40000800000 */
[----:B------:R-:W-:-:S03]  /*8800*/  LOP3.LUT R8, R8, R3, RZ, 0x3c, !PT ;  /* 0x0000000308087212 */ /* 0x000fc600078e3cff */
[----:B------:R-:W-:Y:S01]  /*8810*/  IMAD R10, R7, 0x8, R0 ;  /* 0x00000008070a7824 */ /* 0x000fe200078e0200 */
[----:B0-----:R-:W-:Y:S01]  /*8820*/  SHF.L.U32 R5, R8, 0x1f, RZ ;  /* 0x0000001f08057819 */ /* 0x001fe200000006ff */
[----:B-1----:R-:W-:Y:S06]  /*8830*/  @!P0 BRA `(.L_x_167) ;  /* 0x0000000400708947 */ /* 0x002fec0003800000 */
.L_x_185:
[----:B------:R-:W1:Y:S01]  /*8840*/  SYNCS.PHASECHK.TRANS64.TRYWAIT P0, [R10+URZ], R5 ;  /* 0x000000050a0075a7 */ /* 0x000e62000800017f */
[----:B------:R-:W-:-:S05]  /*8850*/  VIADD R2, R7, 0x1 ;  /* 0x0000000107027836 */ /* 0x000fca0000000000 */
[----:B------:R-:W-:-:S04]  /*8860*/  ISETP.NE.AND P1, PT, R2, 0xb, PT ;  /* 0x0000000b0200780c */ /* 0x000fc80003f25270 */
[----:B------:R-:W-:Y:S02]  /*8870*/  SEL R3, RZ, 0x1, P1 ;  /* 0x00000001ff037807 */ /* 0x000fe40000800000 */
[----:B------:R-:W-:Y:S02]  /*8880*/  SEL R7, R2, RZ, P1 ;  /* 0x000000ff02077207 */ /* 0x000fe40000800000 */
[----:B0-----:R-:W-:-:S03]  /*8890*/  LOP3.LUT R9, R8, R3, RZ, 0x3c, !PT ;  /* 0x0000000308097212 */ /* 0x001fc600078e3cff */
[----:B------:R-:W-:Y:S01]  /*88a0*/  IMAD R11, R7, 0x8, R0 ;  /* 0x00000008070b7824 */ /* 0x000fe200078e0200 */
[----:B------:R-:W-:Y:S01]  /*88b0*/  SHF.L.U32 R6, R9, 0x1f, RZ ;  /* 0x0000001f09067819 */ /* 0x000fe200000006ff */
[----:B-1----:R-:W-:Y:S06]  /*88c0*/  @!P0 BRA `(.L_x_168) ;  /* 0x0000000400608947 */ /* 0x002fec0003800000 */
.L_x_186:
[----:B------:R-:W1:Y:S01]  /*88d0*/  SYNCS.PHASECHK.TRANS64.TRYWAIT P0, [R11+URZ], R6 ;  /* 0x000000060b0075a7 */ /* 0x000e62000800017f */
[----:B------:R-:W-:-:S05]  /*88e0*/  VIADD R2, R7, 0x1 ;  /* 0x0000000107027836 */ /* 0x000fca0000000000 */
[----:B------:R-:W-:-:S04]  /*88f0*/  ISETP.NE.AND P1, PT, R2, 0xb, PT ;  /* 0x0000000b0200780c */ /* 0x000fc80003f25270 */
[----:B------:R-:W-:Y:S02]  /*8900*/  SEL R4, RZ, 0x1, P1 ;  /* 0x00000001ff047807 */ /* 0x000fe40000800000 */
[----:B------:R-:W-:Y:S02]  /*8910*/  SEL R3, R2, RZ, P1 ;  /* 0x000000ff02037207 */ /* 0x000fe40000800000 */
[----:B------:R-:W-:Y:S01]  /*8920*/  LOP3.LUT R4, R9, R4, RZ, 0x3c, !PT ;  /* 0x0000000409047212 */ /* 0x000fe200078e3cff */
[----:B-1----:R-:W-:Y:S06]  /*8930*/  @!P0 BRA `(.L_x_169) ;  /* 0x0000000400588947 */ /* 0x002fec0003800000 */
.L_x_187:
[----:B------:R-:W-:Y:S01]  /*8940*/  IMAD R3, R3, 0x8, R0 ;  /* 0x0000000803037824 */ /* 0x000fe200078e0200 */
[----:B------:R-:W-:-:S07]  /*8950*/  SHF.L.U32 R0, R4, 0x1f, RZ ;  /* 0x0000001f04007819 */ /* 0x000fce00000006ff */
.L_x_170:
[----:B--2---:R2:W3:Y:S02]  /*8960*/  SYNCS.PHASECHK.TRANS64.TRYWAIT P0, [R3+URZ], R0 ;  /* 0x00000000030075a7 */ /* 0x0044e4000800017f */
[----:B---3--:R-:W-:Y:S05]  /*8970*/  @!P0 NANOSLEEP.SYNCS 0x989680 ;  /* 0x009896800000895d */ /* 0x008fea0003900000 */
[----:B------:R-:W3:Y:S02]  /*8980*/  @!P0 SYNCS.PHASECHK.TRANS64 P0, [R3+URZ], R0 ;  /* 0x00000000030085a7 */ /* 0x000ee4000800007f */
[----:B---3--:R-:W-:Y:S05]  /*8990*/  @!P0 BRA `(.L_x_170) ;  /* 0xfffffffc00f08947 */ /* 0x008fea000383ffff */
.L_x_158:
[----:B------:R-:W-:Y:S05]  /*89a0*/  BSYNC B0 ;  /* 0x0000000000007941 */ /* 0x000fea0003800000 */
.L_x_157:
[----:B------:R-:W-:Y:S05]  /*89b0*/  EXIT ;  /* 0x000000000000794d */ /* 0x000fea0003800000 */
.L_x_22:
[----:B-1----:R-:W-:-:S04]  /*89c0*/  IMAD.U32 R11, RZ, RZ, UR6 ;  /* 0x00000006ff0b7e24 */ /* 0x002fc8000f8e00ff */
[----:B------:R1:W4:Y:S03]  /*89d0*/  SYNCS.PHASECHK.TRANS64.TRYWAIT P0, [R11+URZ], R10 ;  /* 0x0000000a0b0075a7 */ /* 0x000326000800017f */
[----:B----4-:R-:W-:Y:S05]  /*89e0*/  @!P0 NANOSLEEP.SYNCS 0x989680 ;  /* 0x009896800000895d */ /* 0x010fea0003900000 */
[----:B------:R-:W4:Y:S02]  /*89f0*/  @!P0 SYNCS.PHASECHK.TRANS64 P0, [R11+URZ], R10 ;  /* 0x0000000a0b0085a7 */ /* 0x000f24000800007f */
[----:B----4-:R-:W-:Y:S05]  /*8a00*/  @!P0 BRA `(.L_x_22) ;  /* 0xfffffffc00ec8947 */ /* 0x010fea000383ffff */
[----:B------:R-:W-:Y:S05]  /*8a10*/  BRA `(.L_x_21) ;  /* 0xffffff8c00787947 */ /* 0x000fea000383ffff */
.L_x_28:
[----:B-1----:R-:W-:-:S04]  /*8a20*/  IMAD.U32 R16, RZ, RZ, UR14 ;  /* 0x0000000eff107e24 */ /* 0x002fc8000f8e00ff */
[----:B------:R1:W4:Y:S03]  /*8a30*/  SYNCS.PHASECHK.TRANS64.TRYWAIT P0, [R16+URZ], R13 ;  /* 0x0000000d100075a7 */ /* 0x000326000800017f */
[----:B----4-:R-:W-:Y:S05]  /*8a40*/  @!P0 NANOSLEEP.SYNCS 0x989680 ;  /* 0x009896800000895d */ /* 0x010fea0003900000 */
[----:B------:R-:W4:Y:S02]  /*8a50*/  @!P0 SYNCS.PHASECHK.TRANS64 P0, [R16+URZ], R13 ;  /* 0x0000000d100085a7 */ /* 0x000f24000800007f */
[----:B----4-:R-:W-:Y:S05]  /*8a60*/  @!P0 BRA `(.L_x_28) ;  /* 0xfffffffc00ec8947 */ /* 0x010fea000383ffff */
[----:B------:R-:W-:Y:S05]  /*8a70*/  BRA `(.L_x_27) ;  /* 0xffffff9800007947 */ /* 0x000fea000383ffff */
.L_x_145:
[----:B------:R-:W-:Y:S01]  /*8a80*/  BSSY B1, `(.L_x_171) ;  /* 0x0000006000017945 */ /* 0x000fe20003800000 */
[----:B------:R-:W-:-:S07]  /*8a90*/  IMAD.MOV.U32 R7, RZ, RZ, -0x1 ;  /* 0xffffffffff077424 */ /* 0x000fce00078e00ff */
[----:B------:R-:W-:Y:S05]  /*8aa0*/  WARPSYNC.COLLECTIVE R7, `(.L_x_172) ;  /* 0x00000000070c7348 */ /* 0x000fea0003c00000 */
[----:B------:R-:W-:Y:S02]  /*8ab0*/  ELECT P0, UR62, PT ;  /* 0x00000000003e782f */ /* 0x000fe40003800000 */
[----:B------:R-:W-:Y:S01]  /*8ac0*/  MOV R7, UR62 ;  /* 0x0000003e00077c02 */ /* 0x000fe20008000f00 */
[----:B------:R-:W-:Y:S10]  /*8ad0*/  ENDCOLLECTIVE ;  /* 0x000000000000791b */ /* 0x000ff40003800000 */
.L_x_172:
[----:B------:R-:W-:Y:S05]  /*8ae0*/  BSYNC B1 ;  /* 0x0000000000017941 */ /* 0x000fea0003800000 */
.L_x_171:
[----:B------:R-:W-:Y:S05]  /*8af0*/  BRA `(.L_x_173) ;  /* 0xffffffec00447947 */ /* 0x000fea000383ffff */
.L_x_148:
[----:B0-----:R0:W1:Y:S02]  /*8b00*/  SYNCS.PHASECHK.TRANS64.TRYWAIT P0, [R18+URZ+0x58], R9 ;  /* 0x00005809120075a7 */ /* 0x001064000800017f */
[----:B-1----:R-:W-:Y:S05]  /*8b10*/  @!P0 NANOSLEEP.SYNCS 0x989680 ;  /* 0x009896800000895d */ /* 0x002fea0003900000 */
[----:B------:R-:W1:Y:S02]  /*8b20*/  @!P0 SYNCS.PHASECHK.TRANS64 P0, [R18+URZ+0x58], R9 ;  /* 0x00005809120085a7 */ /* 0x000e64000800007f */
[----:B-1----:R-:W-:Y:S05]  /*8b30*/  @!P0 BRA `(.L_x_148) ;  /* 0xfffffffc00f08947 */ /* 0x002fea000383ffff */
[----:B------:R-:W-:Y:S05]  /*8b40*/  BRA `(.L_x_174) ;  /* 0xffffffec00807947 */ /* 0x000fea000383ffff */
.L_x_156:
[----:B------:R-:W-:Y:S01]  /*8b50*/  BSSY B0, `(.L_x_175) ;  /* 0x0000006000007945 */ /* 0x000fe20003800000 */
[----:B------:R-:W-:-:S07]  /*8b60*/  IMAD.MOV.U32 R7, RZ, RZ, -0x1 ;  /* 0xffffffffff077424 */ /* 0x000fce00078e00ff */
[----:B------:R-:W-:Y:S05]  /*8b70*/  WARPSYNC.COLLECTIVE R7, `(.L_x_176) ;  /* 0x00000000070c7348 */ /* 0x000fea0003c00000 */
[----:B------:R-:W-:Y:S02]  /*8b80*/  ELECT P0, UR62, PT ;  /* 0x00000000003e782f */ /* 0x000fe40003800000 */
[----:B------:R-:W-:Y:S01]  /*8b90*/  MOV R7, UR62 ;  /* 0x0000003e00077c02 */ /* 0x000fe20008000f00 */
[----:B------:R-:W-:Y:S10]  /*8ba0*/  ENDCOLLECTIVE ;  /* 0x000000000000791b */ /* 0x000ff40003800000 */
.L_x_176:
[----:B------:R-:W-:Y:S05]  /*8bb0*/  BSYNC B0 ;  /* 0x0000000000007941 */ /* 0x000fea0003800000 */
.L_x_175:
[----:B------:R-:W-:Y:S05]  /*8bc0*/  BRA `(.L_x_177) ;  /* 0xfffffff400cc7947 */ /* 0x000fea000383ffff */
.L_x_160:
[----:B0-----:R0:W1:Y:S02]  /*8bd0*/  SYNCS.PHASECHK.TRANS64.TRYWAIT P0, [R6+URZ], R3 ;  /* 0x00000003060075a7 */ /* 0x001064000800017f */
[----:B-1----:R-:W-:Y:S05]  /*8be0*/  @!P0 NANOSLEEP.SYNCS 0x989680 ;  /* 0x009896800000895d */ /* 0x002fea0003900000 */
[----:B------:R-:W1:Y:S02]  /*8bf0*/  @!P0 SYNCS.PHASECHK.TRANS64 P0, [R6+URZ], R3 ;  /* 0x00000003060085a7 */ /* 0x000e64000800007f */
[----:B-1----:R-:W-:Y:S05]  /*8c00*/  @!P0 BRA `(.L_x_160) ;  /* 0xfffffffc00f08947 */ /* 0x002fea000383ffff */
[----:B------:R-:W-:Y:S05]  /*8c10*/  BRA `(.L_x_178) ;  /* 0xfffffff8000c7947 */ /* 0x000fea000383ffff */
.L_x_161:
[----:B0-----:R0:W1:Y:S02]  /*8c20*/  SYNCS.PHASECHK.TRANS64.TRYWAIT P0, [R7+URZ], R4 ;  /* 0x00000004070075a7 */ /* 0x001064000800017f */
[----:B-1----:R-:W-:Y:S05]  /*8c30*/  @!P0 NANOSLEEP.SYNCS 0x989680 ;  /* 0x009896800000895d */ /* 0x002fea0003900000 */
[----:B------:R-:W1:Y:S02]  /*8c40*/  @!P0 SYNCS.PHASECHK.TRANS64 P0, [R7+URZ], R4 ;  /* 0x00000004070085a7 */ /* 0x000e64000800007f */
[----:B-1----:R-:W-:Y:S05]  /*8c50*/  @!P0 BRA `(.L_x_161) ;  /* 0xfffffffc00f08947 */ /* 0x002fea000383ffff */
[----:B------:R-:W-:Y:S05]  /*8c60*/  BRA `(.L_x_179) ;  /* 0xfffffff8001c7947 */ /* 0x000fea000383ffff */
.L_x_162:
[----:B0-----:R0:W1:Y:S02]  /*8c70*/  SYNCS.PHASECHK.TRANS64.TRYWAIT P0, [R6+URZ], R5 ;  /* 0x00000005060075a7 */ /* 0x001064000800017f */
[----:B-1----:R-:W-:Y:S05]  /*8c80*/  @!P0 NANOSLEEP.SYNCS 0x989680 ;  /* 0x009896800000895d */ /* 0x002fea0003900000 */
[----:B------:R-:W1:Y:S02]  /*8c90*/  @!P0 SYNCS.PHASECHK.TRANS64 P0, [R6+URZ], R5 ;  /* 0x00000005060085a7 */ /* 0x000e64000800007f */
[----:B-1----:R-:W-:Y:S05]  /*8ca0*/  @!P0 BRA `(.L_x_162) ;  /* 0xfffffffc00f08947 */ /* 0x002fea000383ffff */
[----:B------:R-:W-:Y:S05]  /*8cb0*/  BRA `(.L_x_180) ;  /* 0xfffffff8002c7947 */ /* 0x000fea000383ffff */
.L_x_163:
[----:B0-----:R0:W1:Y:S02]  /*8cc0*/  SYNCS.PHASECHK.TRANS64.TRYWAIT P0, [R9+URZ], R4 ;  /* 0x00000004090075a7 */ /* 0x001064000800017f */
[----:B-1----:R-:W-:Y:S05]  /*8cd0*/  @!P0 NANOSLEEP.SYNCS 0x989680 ;  /* 0x009896800000895d */ /* 0x002fea0003900000 */
[----:B------:R-:W1:Y:S02]  /*8ce0*/  @!P0 SYNCS.PHASECHK.TRANS64 P0, [R9+URZ], R4 ;  /* 0x00000004090085a7 */ /* 0x000e64000800007f */
[----:B-1----:R-:W-:Y:S05]  /*8cf0*/  @!P0 BRA `(.L_x_163) ;  /* 0xfffffffc00f08947 */ /* 0x002fea000383ffff */
[----:B------:R-:W-:Y:S05]  /*8d00*/  BRA `(.L_x_181) ;  /* 0xfffffff8003c7947 */ /* 0x000fea000383ffff */
.L_x_164:
[----:B0-----:R0:W1:Y:S02]  /*8d10*/  SYNCS.PHASECHK.TRANS64.TRYWAIT P0, [R6+URZ], R5 ;  /* 0x00000005060075a7 */ /* 0x001064000800017f */
[----:B-1----:R-:W-:Y:S05]  /*8d20*/  @!P0 NANOSLEEP.SYNCS 0x989680 ;  /* 0x009896800000895d */ /* 0x002fea0003900000 */
[----:B------:R-:W1:Y:S02]  /*8d30*/  @!P0 SYNCS.PHASECHK.TRANS64 P0, [R6+URZ], R5 ;  /* 0x00000005060085a7 */ /* 0x000e64000800007f */
[----:B-1----:R-:W-:Y:S05]  /*8d40*/  @!P0 BRA `(.L_x_164) ;  /* 0xfffffffc00f08947 */ /* 0x002fea000383ffff */
[----:B------:R-:W-:Y:S05]  /*8d50*/  BRA `(.L_x_182) ;  /* 0xfffffff8004c7947 */ /* 0x000fea000383ffff */
.L_x_165:
[----:B0-----:R0:W1:Y:S02]  /*8d60*/  SYNCS.PHASECHK.TRANS64.TRYWAIT P0, [R9+URZ], R4 ;  /* 0x00000004090075a7 */ /* 0x001064000800017f */
[----:B-1----:R-:W-:Y:S05]  /*8d70*/  @!P0 NANOSLEEP.SYNCS 0x989680 ;  /* 0x009896800000895d */ /* 0x002fea0003900000 */
[----:B------:R-:W1:Y:S02]  /*8d80*/  @!P0 SYNCS.PHASECHK.TRANS64 P0, [R9+URZ], R4 ;  /* 0x00000004090085a7 */ /* 0x000e64000800007f */
[----:B-1----:R-:W-:Y:S05]  /*8d90*/  @!P0 BRA `(.L_x_165) ;  /* 0xfffffffc00f08947 */ /* 0x002fea000383ffff */
[----:B------:R-:W-:Y:S05]  /*8da0*/  BRA `(.L_x_183) ;  /* 0xfffffff8005c7947 */ /* 0x000fea000383ffff */
.L_x_166:
[----:B0-----:R0:W1:Y:S02]  /*8db0*/  SYNCS.PHASECHK.TRANS64.TRYWAIT P0, [R6+URZ], R5 ;  /* 0x00000005060075a7 */ /* 0x001064000800017f */
[----:B-1----:R-:W-:Y:S05]  /*8dc0*/  @!P0 NANOSLEEP.SYNCS 0x989680 ;  /* 0x009896800000895d */ /* 0x002fea0003900000 */
[----:B------:R-:W1:Y:S02]  /*8dd0*/  @!P0 SYNCS.PHASECHK.TRANS64 P0, [R6+URZ], R5 ;  /* 0x00000005060085a7 */ /* 0x000e64000800007f */
[----:B-1----:R-:W-:Y:S05]  /*8de0*/  @!P0 BRA `(.L_x_166) ;  /* 0xfffffffc00f08947 */ /* 0x002fea000383ffff */
[----:B------:R-:W-:Y:S05]  /*8df0*/  BRA `(.L_x_184) ;  /* 0xfffffff8006c7947 */ /* 0x000fea000383ffff */
.L_x_167:
[----:B0-----:R0:W1:Y:S02]  /*8e00*/  SYNCS.PHASECHK.TRANS64.TRYWAIT P0, [R9+URZ], R4 ;  /* 0x00000004090075a7 */ /* 0x001064000800017f */
[----:B-1----:R-:W-:Y:S05]  /*8e10*/  @!P0 NANOSLEEP.SYNCS 0x989680 ;  /* 0x009896800000895d */ /* 0x002fea0003900000 */
[----:B------:R-:W1:Y:S02]  /*8e20*/  @!P0 SYNCS.PHASECHK.TRANS64 P0, [R9+URZ], R4 ;  /* 0x00000004090085a7 */ /* 0x000e64000800007f */
[----:B-1----:R-:W-:Y:S05]  /*8e30*/  @!P0 BRA `(.L_x_167) ;  /* 0xfffffffc00f08947 */ /* 0x002fea000383ffff */
[----:B------:R-:W-:Y:S05]  /*8e40*/  BRA `(.L_x_185) ;  /* 0xfffffff8007c7947 */ /* 0x000fea000383ffff */
.L_x_168:
[----:B0-----:R0:W1:Y:S02]  /*8e50*/  SYNCS.PHASECHK.TRANS64.TRYWAIT P0, [R10+URZ], R5 ;  /* 0x000000050a0075a7 */ /* 0x001064000800017f */
[----:B-1----:R-:W-:Y:S05]  /*8e60*/  @!P0 NANOSLEEP.SYNCS 0x989680 ;  /* 0x009896800000895d */ /* 0x002fea0003900000 */
[----:B------:R-:W1:Y:S02]  /*8e70*/  @!P0 SYNCS.PHASECHK.TRANS64 P0, [R10+URZ], R5 ;  /* 0x000000050a0085a7 */ /* 0x000e64000800007f */
[----:B-1----:R-:W-:Y:S05]  /*8e80*/  @!P0 BRA `(.L_x_168) ;  /* 0xfffffffc00f08947 */ /* 0x002fea000383ffff */
[----:B------:R-:W-:Y:S05]  /*8e90*/  BRA `(.L_x_186) ;  /* 0xfffffff8008c7947 */ /* 0x000fea000383ffff */
.L_x_169:
[----:B-1----:R1:W2:Y:S02]  /*8ea0*/  SYNCS.PHASECHK.TRANS64.TRYWAIT P0, [R11+URZ], R6 ;  /* 0x000000060b0075a7 */ /* 0x0022a4000800017f */
[----:B--2---:R-:W-:Y:S05]  /*8eb0*/  @!P0 NANOSLEEP.SYNCS 0x989680 ;  /* 0x009896800000895d */ /* 0x004fea0003900000 */
[----:B------:R-:W2:Y:S02]  /*8ec0*/  @!P0 SYNCS.PHASECHK.TRANS64 P0, [R11+URZ], R6 ;  /* 0x000000060b0085a7 */ /* 0x000ea4000800007f */
[----:B--2---:R-:W-:Y:S05]  /*8ed0*/  @!P0 BRA `(.L_x_169) ;  /* 0xfffffffc00f08947 */ /* 0x004fea000383ffff */
[----:B------:R-:W-:Y:S05]  /*8ee0*/  BRA `(.L_x_187) ;  /* 0xfffffff800947947 */ /* 0x000fea000383ffff */
.L_x_188:
[----:B------:R-:W-:-:S00]  /*8ef0*/  BRA `(.L_x_188) ;  /* 0xfffffffc00fc7947 */ /* 0x000fc0000383ffff */
[----:B------:R-:W-:-:S00]  /*8f00*/  NOP ;  /* 0x0000000000007918 */ /* 0x000fc00000000000 */
[----:B------:R-:W-:-:S00]  /*8f10*/  NOP ;  /* 0x0000000000007918 */ /* 0x000fc00000000000 */
[----:B------:R-:W-:-:S00]  /*8f20*/  NOP ;  /* 0x0000000000007918 */ /* 0x000fc00000000000 */
[----:B------:R-:W-:-:S00]  /*8f30*/  NOP ;  /* 0x0000000000007918 */ /* 0x000fc00000000000 */
[----:B------:R-:W-:-:S00]  /*8f40*/  NOP ;  /* 0x0000000000007918 */ /* 0x000fc00000000000 */
[----:B------:R-:W-:-:S00]  /*8f50*/  NOP ;  /* 0x0000000000007918 */ /* 0x000fc00000000000 */
[----:B------:R-:W-:-:S00]  /*8f60*/  NOP ;  /* 0x0000000000007918 */ /* 0x000fc00000000000 */
[----:B------:R-:W-:-:S00]  /*8f70*/  NOP ;  /* 0x0000000000007918 */ /* 0x000fc00000000000 */
.L_x_189:


//--------------------- .nv.shared._ZN7cutlass13device_kernelINS_4gemm6kernel13GemmUniversalIN4cute5tupleIJiiiiEEENS1_10collective13CollectiveMmaINS1_37MainloopSm90TmaGmmaWarpSpecializedFP8ILi11ENS5_IJNS4_1CILi2EEENSA_ILi1EEESC_EEENS1_35KernelTmaWarpSpecializedCooperativeEEENS5_IJNSA_ILi256EEENSA_ILi48EEENSA_ILi64EEEEEENS_12float_e4m3_tENS5_IJlSC_lEEESK_SL_NS4_8TiledMMAINS4_8MMA_AtomIJNS4_4SM904GMMA30MMA_64x16x32_F32E4M3E4M3_SS_TNILNSP_7ScaleInE1ELSR_1EEEEEENS4_6LayoutISD_NS5_IJSC_NSA_ILi0EEESV_EEEEENS5_IJNS4_10UnderscoreESY_SY_EEEEENS4_13SM90_TMA_LOADENS4_14ComposedLayoutINS4_7SwizzleILi2ELi4ELi3EEENS4_18smem_ptr_flag_bitsILi8EEENSU_INS5_IJNSA_ILi8EEESI_EEENS5_IJSI_SC_EEEEEEEvNS4_8identityENS4_23SM90_TMA_LOAD_MULTICASTES1B_vS1C_EENS_8epilogue10collective6detail29Sm90TmaWarpSpecializedAdapterINS1G_15DefaultEpilogueISK_SL_SL_NS1F_6thread17LinearCombinationISK_Li1EffLNS1K_9ScaleType4KindE0ELNS_15FloatRoundStyleE2ESK_EENS1_15EpilogueDefaultEEEEEvvEEEEvNT_6ParamsE --------------------------
	.section	.nv.shared._ZN7cutlass13device_kernelINS_4gemm6kernel13GemmUniversalIN4cute5tupleIJiiiiEEENS1_10collective13CollectiveMmaINS1_37MainloopSm90TmaGmmaWarpSpecializedFP8ILi11ENS5_IJNS4_1CILi2EEENSA_ILi1EEESC_EEENS1_35KernelTmaWarpSpecializedCooperativeEEENS5_IJNSA_ILi256EEENSA_ILi48EEENSA_ILi64EEEEEENS_12float_e4m3_tENS5_IJlSC_lEEESK_SL_NS4_8TiledMMAINS4_8MMA_AtomIJNS4_4SM904GMMA30MMA_64x16x32_F32E4M3E4M3_SS_TNILNSP_7ScaleInE1ELSR_1EEEEEENS4_6LayoutISD_NS5_IJSC_NSA_ILi0EEESV_EEEEENS5_IJNS4_10UnderscoreESY_SY_EEEEENS4_13SM90_TMA_LOADENS4_14ComposedLayoutINS4_7SwizzleILi2ELi4ELi3EEENS4_18smem_ptr_flag_bitsILi8EEENSU_INS5_IJNSA_ILi8EEESI_EEENS5_IJSI_SC_EEEEEEEvNS4_8identityENS4_23SM90_TMA_LOAD_MULTICASTES1B_vS1C_EENS_8epilogue10collective6detail29Sm90TmaWarpSpecializedAdapterINS1G_15DefaultEpilogueISK_SL_SL_NS1F_6thread17LinearCombinationISK_Li1EffLNS1K_9ScaleType4KindE0ELNS_15FloatRoundStyleE2ESK_EENS1_15EpilogueDefaultEEEEEvvEEEEvNT_6ParamsE,"aw",@nobits
	.sectionflags	@""
	.align	16
	.zero		1024


//--------------------- .nv.shared.reserved.0     --------------------------
	.section	.nv.shared.reserved.0,"aw",@nobits
	.weak		__nv_reservedSMEM_offset_0_alias
	.size		__nv_reservedSMEM_offset_0_alias, 0, 0
	.other		__nv_reservedSMEM_offset_0_alias,@"STO_CUDA_RESERVED_SHARED STV_DEFAULT"
__nv_reservedSMEM_offset_0_alias:
	.zero		0


//--------------------- .nv.global                --------------------------
	.section	.nv.global,"aw",@nobits
.nv.global:
	.type		_ZN39_INTERNAL_4bf94f63_4_k_cu_29e1a77e_64374cute1_E,@object
	.size		_ZN39_INTERNAL_4bf94f63_4_k_cu_29e1a77e_64374cute1_E,(_ZN39_INTERNAL_4bf94f63_4_k_cu_29e1a77e_64374cuda3std3__45__cpo6cbeginE - _ZN39_INTERNAL_4bf94f63_4_k_cu_29e1a77e_64374cute1_E)
_ZN39_INTERNAL_4bf94f63_4_k_cu_29e1a77e_64374cute1_E:
	.zero		1
	.type		_ZN39_INTERNAL_4bf94f63_4_k_cu_29e1a77e_64374cuda3std3__45__cpo6cbeginE,@object
	.size		_ZN39_INTERNAL_4bf94f63_4_k_cu_29e1a77e_64374cuda3std3__45__cpo6cbeginE,(_ZN39_INTERNAL_4bf94f63_4_k_cu_29e1a77e_64374cuda3std3__48in_placeE - _ZN39_INTERNAL_4bf94f63_4_k_cu_29e1a77e_64374cuda3std3__45__cpo6cbeginE)
_ZN39_INTERNAL_4bf94f63_4_k_cu_29e1a77e_64374cuda3std3__45__cpo6cbeginE:
	.zero		1
	.type		_ZN39_INTERNAL_4bf94f63_4_k_cu_29e1a77e_64374cuda3std3__48in_placeE,@object
	.size		_ZN39_INTERNAL_4bf94f63_4_k_cu_29e1a77e_64374cuda3std3__48in_placeE,(_ZN39_INTERNAL_4bf94f63_4_k_cu_29e1a77e_64374cuda3std6ranges3__45__cpo9iter_moveE - _ZN39_INTERNAL_4bf94f63_4_k_cu_29e1a77e_64374cuda3std3__48in_placeE)
_ZN39_INTERNAL_4bf94f63_4_k_cu_29e1a77e_64374cuda3std3__48in_placeE:
	.zero		1
	.type		_ZN39_INTERNAL_4bf94f63_4_k_cu_29e1a77e_64374cuda3std6ranges3__45__cpo9iter_moveE,@object
	.size		_ZN39_INTERNAL_4bf94f63_4_k_cu_29e1a77e_64374cuda3std6ranges3__45__cpo9iter_moveE,(_ZN39_INTERNAL_4bf94f63_4_k_cu_29e1a77e_64374cuda3std3__45__cpo5beginE - _ZN39_INTERNAL_4bf94f63_4_k_cu_29e1a77e_64374cuda3std6ranges3__45__cpo9iter_moveE)
_ZN39_INTERNAL_4bf94f63_4_k_cu_29e1a77e_64374cuda3std6ranges3__45__cpo9iter_moveE:
	.zero		1
	.type		_ZN39_INTERNAL_4bf94f63_4_k_cu_29e1a77e_64374cuda3std3__45__cpo5beginE,@object
	.size		_ZN39_INTERNAL_4bf94f63_4_k_cu_29e1a77e_64374cuda3std3__45__cpo5beginE,(_ZN39_INTERNAL_4bf94f63_4_k_cu_29e1a77e_64374cuda3std3__441_GLOBAL__N__4bf94f63_4_k_cu_29e1a77e_64376ignoreE - _ZN39_INTERNAL_4bf94f63_4_k_cu_29e1a77e_64374cuda3std3__45__cpo5beginE)
_ZN39_INTERNAL_4bf94f63_4_k_cu_29e1a77e_64374cuda3std3__45__cpo5beginE:
	.zero		1
	.type		_ZN39_INTERNAL_4bf94f63_4_k_cu_29e1a77e_64374cuda3std3__441_GLOBAL__N__4bf94f63_4_k_cu_29e1a77e_64376ignoreE,@object
	.size		_ZN39_INTERNAL_4bf94f63_4_k_cu_29e1a77e_64374cuda3std3__441_GLOBAL__N__4bf94f63_4_k_cu_29e1a77e_64376ignoreE,(_ZN39_INTERNAL_4bf94f63_4_k_cu_29e1a77e_64374cute7productE - _ZN39_INTERNAL_4bf94f63_4_k_cu_29e1a77e_64374cuda3std3__441_GLOBAL__N__4bf94f63_4_k_cu_29e1a77e_64376ignoreE)
_ZN39_INTERNAL_4bf94f63_4_k_cu_29e1a77e_64374cuda3std3__441_GLOBAL__N__4bf94f63_4_k_cu_29e1a77e_64376ignoreE:
	.zero		1
	.type		_ZN39_INTERNAL_4bf94f63_4_k_cu_29e1a77e_64374cute7productE,@object
	.size		_ZN39_INTERNAL_4bf94f63_4_k_cu_29e1a77e_64374cute7productE,(_ZN39_INTERNAL_4bf94f63_4_k_cu_29e1a77e_64374cuda3std3__45__cpo3endE - _ZN39_INTERNAL_4bf94f63_4_k_cu_29e1a77e_64374cute7productE)
_ZN39_INTERNAL_4bf94f63_4_k_cu_29e1a77e_64374cute7productE:
	.zero		1
	.type		_ZN39_INTERNAL_4bf94f63_4_k_cu_29e1a77e_64374cuda3std3__45__cpo3endE,@object
	.size		_ZN39_INTERNAL_4bf94f63_4_k_cu_29e1a77e_64374cuda3std3__45__cpo3endE,(_ZN39_INTERNAL_4bf94f63_4_k_cu_29e1a77e_64374cuda3std3__419piecewise_constructE - _ZN39_INTERNAL_4bf94f63_4_k_cu_29e1a77e_64374cuda3std3__45__cpo3endE)
_ZN39_INTERNAL_4bf94f63_4_k_cu_29e1a77e_64374cuda3std3__45__cpo3endE:
	.zero		1
	.type		_ZN39_INTERNAL_4bf94f63_4_k_cu_29e1a77e_64374cuda3std3__419piecewise_constructE,@object
	.size		_ZN39_INTERNAL_4bf94f63_4_k_cu_29e1a77e_64374cuda3std3__419piecewise_constructE,(_ZN39_INTERNAL_4bf94f63_4_k_cu_29e1a77e_64374cuda3std3__45__cpo4cendE - _ZN39_INTERNAL_4bf94f63_4_k_cu_29e1a77e_64374cuda3std3__419piecewise_constructE)
_ZN39_INTERNAL_4bf94f63_4_k_cu_29e1a77e_64374cuda3std3__419piecewise_constructE:
	.zero		1
	.type		_ZN39_INTERNAL_4bf94f63_4_k_cu_29e1a77e_64374cuda3std3__45__cpo4cendE,@object
	.size		_ZN39_INTERNAL_4bf94f63_4_k_cu_29e1a77e_64374cuda3std3__45__cpo4cendE,(_ZN39_INTERNAL_4bf94f63_4_k_cu_29e1a77e_64374cuda3std6ranges3__45__cpo4swapE - _ZN39_INTERNAL_4bf94f63_4_k_cu_29e1a77e_64374cuda3std3__45__cpo4cendE)
_ZN39_INTERNAL_4bf94f63_4_k_cu_29e1a77e_64374cuda3std3__45__cpo4cendE:
	.zero		1
	.type		_ZN39_INTERNAL_4bf94f63_4_k_cu_29e1a77e_64374cuda3std6ranges3__45__cpo4swapE,@object
	.size		_ZN39_INTERNAL_4bf94f63_4_k_cu_29e1a77e_64374cuda3std6ranges3__45__cpo4swapE,(.L_7 - _ZN39_INTERNAL_4bf94f63_4_k_cu_29e1a77e_64374cuda3std6ranges3__45__cpo4swapE)
_ZN39_INTERNAL_4bf94f63_4_k_cu_29e1a77e_64374cuda3std6ranges3__45__cpo4swapE:
	.zero		1
.L_7:


//--------------------- .nv.constant0._ZN7cutlass13device_kernelINS_4gemm6kernel13GemmUniversalIN4cute5tupleIJiiiiEEENS1_10collective13CollectiveMmaINS1_37MainloopSm90TmaGmmaWarpSpecializedFP8ILi11ENS5_IJNS4_1CILi2EEENSA_ILi1EEESC_EEENS1_35KernelTmaWarpSpecializedCooperativeEEENS5_IJNSA_ILi256EEENSA_ILi48EEENSA_ILi64EEEEEENS_12float_e4m3_tENS5_IJlSC_lEEESK_SL_NS4_8TiledMMAINS4_8MMA_AtomIJNS4_4SM904GMMA30MMA_64x16x32_F32E4M3E4M3_SS_TNILNSP_7ScaleInE1ELSR_1EEEEEENS4_6LayoutISD_NS5_IJSC_NSA_ILi0EEESV_EEEEENS5_IJNS4_10UnderscoreESY_SY_EEEEENS4_13SM90_TMA_LOADENS4_14ComposedLayoutINS4_7SwizzleILi2ELi4ELi3EEENS4_18smem_ptr_flag_bitsILi8EEENSU_INS5_IJNSA_ILi8EEESI_EEENS5_IJSI_SC_EEEEEEEvNS4_8identityENS4_23SM90_TMA_LOAD_MULTICASTES1B_vS1C_EENS_8epilogue10collective6detail29Sm90TmaWarpSpecializedAdapterINS1G_15DefaultEpilogueISK_SL_SL_NS1F_6thread17LinearCombinationISK_Li1EffLNS1K_9ScaleType4KindE0ELNS_15FloatRoundStyleE2ESK_EENS1_15EpilogueDefaultEEEEEvvEEEEvNT_6ParamsE --------------------------
	.section	.nv.constant0._ZN7cutlass13device_kernelINS_4gemm6kernel13GemmUniversalIN4cute5tupleIJiiiiEEENS1_10collective13CollectiveMmaINS1_37MainloopSm90TmaGmmaWarpSpecializedFP8ILi11ENS5_IJNS4_1CILi2EEENSA_ILi1EEESC_EEENS1_35KernelTmaWarpSpecializedCooperativeEEENS5_IJNSA_ILi256EEENSA_ILi48EEENSA_ILi64EEEEEENS_12float_e4m3_tENS5_IJlSC_lEEESK_SL_NS4_8TiledMMAINS4_8MMA_AtomIJNS4_4SM904GMMA30MMA_64x16x32_F32E4M3E4M3_SS_TNILNSP_7ScaleInE1ELSR_1EEEEEENS4_6LayoutISD_NS5_IJSC_NSA_ILi0EEESV_EEEEENS5_IJNS4_10UnderscoreESY_SY_EEEEENS4_13SM90_TMA_LOADENS4_14ComposedLayoutINS4_7SwizzleILi2ELi4ELi3EEENS4_18smem_ptr_flag_bitsILi8EEENSU_INS5_IJNSA_ILi8EEESI_EEENS5_IJSI_SC_EEEEEEEvNS4_8identityENS4_23SM90_TMA_LOAD_MULTICASTES1B_vS1C_EENS_8epilogue10collective6detail29Sm90TmaWarpSpecializedAdapterINS1G_15DefaultEpilogueISK_SL_SL_NS1F_6thread17LinearCombinationISK_Li1EffLNS1K_9ScaleType4KindE0ELNS_15FloatRoundStyleE2ESK_EENS1_15EpilogueDefaultEEEEEvvEEEEvNT_6ParamsE,"a",@progbits
	.sectionflags	@""
	.align	4
.nv.constant0._ZN7cutlass13device_kernelINS_4gemm6kernel13GemmUniversalIN4cute5tupleIJiiiiEEENS1_10collective13CollectiveMmaINS1_37MainloopSm90TmaGmmaWarpSpecializedFP8ILi11ENS5_IJNS4_1CILi2EEENSA_ILi1EEESC_EEENS1_35KernelTmaWarpSpecializedCooperativeEEENS5_IJNSA_ILi256EEENSA_ILi48EEENSA_ILi64EEEEEENS_12float_e4m3_tENS5_IJlSC_lEEESK_SL_NS4_8TiledMMAINS4_8MMA_AtomIJNS4_4SM904GMMA30MMA_64x16x32_F32E4M3E4M3_SS_TNILNSP_7ScaleInE1ELSR_1EEEEEENS4_6LayoutISD_NS5_IJSC_NSA_ILi0EEESV_EEEEENS5_IJNS4_10UnderscoreESY_SY_EEEEENS4_13SM90_TMA_LOADENS4_14ComposedLayoutINS4_7SwizzleILi2ELi4ELi3EEENS4_18smem_ptr_flag_bitsILi8EEENSU_INS5_IJNSA_ILi8EEESI_EEENS5_IJSI_SC_EEEEEEEvNS4_8identityENS4_23SM90_TMA_LOAD_MULTICASTES1B_vS1C_EENS_8epilogue10collective6detail29Sm90TmaWarpSpecializedAdapterINS1G_15DefaultEpilogueISK_SL_SL_NS1F_6thread17LinearCombinationISK_Li1EffLNS1K_9ScaleType4KindE0ELNS_15FloatRoundStyleE2ESK_EENS1_15EpilogueDefaultEEEEEvvEEEEvNT_6ParamsE:
	.zero		1664


//--------------------- SYMBOLS --------------------------

	.type		.nv.reservedSmem.offset0,@object
	.size		.nv.reservedSmem.offset0,0x4
